//
// Generated by NVIDIA NVVM Compiler
//
// Compiler Build ID: CL-36424714
// Cuda compilation tools, release 13.0, V13.0.88
// Based on NVVM 20.0.0
//

.version 9.0
.target sm_100
.address_size 64

	// .globl	_Z14observe_ei_gpuPfS_S_iif
.extern .func  (.param .b32 func_retval0) vprintf
(
	.param .b64 vprintf_param_0,
	.param .b64 vprintf_param_1
)
;
.global .align 1 .b8 $str[4] = {37, 102, 32};

.visible .entry _Z14observe_ei_gpuPfS_S_iif(
	.param .u64 .ptr .align 1 _Z14observe_ei_gpuPfS_S_iif_param_0,
	.param .u64 .ptr .align 1 _Z14observe_ei_gpuPfS_S_iif_param_1,
	.param .u64 .ptr .align 1 _Z14observe_ei_gpuPfS_S_iif_param_2,
	.param .u32 _Z14observe_ei_gpuPfS_S_iif_param_3,
	.param .u32 _Z14observe_ei_gpuPfS_S_iif_param_4,
	.param .f32 _Z14observe_ei_gpuPfS_S_iif_param_5
)
{
	.reg .pred 	%p<4>;
	.reg .b32 	%r<22>;
	.reg .b32 	%f<107>;
	.reg .b64 	%rd<9>;
	.reg .b64 	%fd<9>;

	ld.param.u64 	%rd1, [_Z14observe_ei_gpuPfS_S_iif_param_0];
	ld.param.u64 	%rd2, [_Z14observe_ei_gpuPfS_S_iif_param_1];
	ld.param.u64 	%rd3, [_Z14observe_ei_gpuPfS_S_iif_param_2];
	ld.param.u32 	%r3, [_Z14observe_ei_gpuPfS_S_iif_param_3];
	ld.param.u32 	%r4, [_Z14observe_ei_gpuPfS_S_iif_param_4];
	ld.param.f32 	%f1, [_Z14observe_ei_gpuPfS_S_iif_param_5];
	mov.u32 	%r5, %ctaid.y;
	mov.u32 	%r6, %ntid.y;
	mov.u32 	%r7, %tid.y;
	mad.lo.s32 	%r1, %r5, %r6, %r7;
	mov.u32 	%r8, %ctaid.x;
	mov.u32 	%r9, %ntid.x;
	mov.u32 	%r10, %tid.x;
	mad.lo.s32 	%r2, %r8, %r9, %r10;
	setp.ge.s32 	%p1, %r1, %r3;
	setp.ge.s32 	%p2, %r2, %r4;
	or.pred  	%p3, %p1, %p2;
	@%p3 bra 	$L__BB0_2;
	cvta.to.global.u64 	%rd4, %rd3;
	cvta.to.global.u64 	%rd5, %rd1;
	cvta.to.global.u64 	%rd6, %rd2;
	cvt.rn.f64.s32 	%fd1, %r2;
	add.f64 	%fd2, %fd1, 0d3FE0000000000000;
	cvt.rn.f32.s32 	%f2, %r4;
	cvt.f64.f32 	%fd3, %f2;
	div.rn.f64 	%fd4, %fd2, %fd3;
	not.b32 	%r11, %r1;
	add.s32 	%r12, %r3, %r11;
	cvt.rn.f64.s32 	%fd5, %r12;
	add.f64 	%fd6, %fd5, 0d3FE0000000000000;
	cvt.rn.f32.u32 	%f3, %r3;
	cvt.f64.f32 	%fd7, %f3;
	div.rn.f64 	%fd8, %fd6, %fd7;
	mov.f32 	%f4, 0f3ECC422A;
	div.rn.f32 	%f5, %f4, %f1;
	cvt.rn.f32.f64 	%f6, %fd8;
	cvt.rn.f32.f64 	%f7, %fd4;
	ld.global.f32 	%f8, [%rd5];
	ld.global.f32 	%f9, [%rd5+4];
	sub.f32 	%f10, %f8, %f7;
	sub.f32 	%f11, %f9, %f6;
	mul.f32 	%f12, %f11, %f11;
	fma.rn.f32 	%f13, %f10, %f10, %f12;
	sqrt.rn.f32 	%f14, %f13;
	ld.global.f32 	%f15, [%rd6];
	sub.f32 	%f16, %f15, %f14;
	div.rn.f32 	%f17, %f16, %f1;
	mul.f32 	%f18, %f17, 0fBF000000;
	mul.f32 	%f19, %f17, %f18;
	fma.rn.f32 	%f20, %f19, 0f3BBB989D, 0f3F000000;
	cvt.sat.f32.f32 	%f21, %f20;
	mov.f32 	%f22, 0f4B400001;
	mov.f32 	%f23, 0f437C0000;
	fma.rm.f32 	%f24, %f21, %f23, %f22;
	add.f32 	%f25, %f24, 0fCB40007F;
	neg.f32 	%f26, %f25;
	fma.rn.f32 	%f27, %f19, 0f3FB8AA3B, %f26;
	fma.rn.f32 	%f28, %f19, 0f32A57060, %f27;
	mov.b32 	%r13, %f24;
	shl.b32 	%r14, %r13, 23;
	mov.b32 	%f29, %r14;
	ex2.approx.ftz.f32 	%f30, %f28;
	mul.f32 	%f31, %f30, %f29;
	mul.f32 	%f32, %f5, %f31;
	ld.global.f32 	%f33, [%rd5+8];
	ld.global.f32 	%f34, [%rd5+12];
	sub.f32 	%f35, %f33, %f7;
	sub.f32 	%f36, %f34, %f6;
	mul.f32 	%f37, %f36, %f36;
	fma.rn.f32 	%f38, %f35, %f35, %f37;
	sqrt.rn.f32 	%f39, %f38;
	ld.global.f32 	%f40, [%rd6+4];
	sub.f32 	%f41, %f40, %f39;
	div.rn.f32 	%f42, %f41, %f1;
	mul.f32 	%f43, %f42, 0fBF000000;
	mul.f32 	%f44, %f42, %f43;
	fma.rn.f32 	%f45, %f44, 0f3BBB989D, 0f3F000000;
	cvt.sat.f32.f32 	%f46, %f45;
	fma.rm.f32 	%f47, %f46, %f23, %f22;
	add.f32 	%f48, %f47, 0fCB40007F;
	neg.f32 	%f49, %f48;
	fma.rn.f32 	%f50, %f44, 0f3FB8AA3B, %f49;
	fma.rn.f32 	%f51, %f44, 0f32A57060, %f50;
	mov.b32 	%r15, %f47;
	shl.b32 	%r16, %r15, 23;
	mov.b32 	%f52, %r16;
	ex2.approx.ftz.f32 	%f53, %f51;
	mul.f32 	%f54, %f53, %f52;
	mul.f32 	%f55, %f5, %f54;
	mul.f32 	%f56, %f32, %f55;
	ld.global.f32 	%f57, [%rd5+16];
	ld.global.f32 	%f58, [%rd5+20];
	sub.f32 	%f59, %f57, %f7;
	sub.f32 	%f60, %f58, %f6;
	mul.f32 	%f61, %f60, %f60;
	fma.rn.f32 	%f62, %f59, %f59, %f61;
	sqrt.rn.f32 	%f63, %f62;
	ld.global.f32 	%f64, [%rd6+8];
	sub.f32 	%f65, %f64, %f63;
	div.rn.f32 	%f66, %f65, %f1;
	mul.f32 	%f67, %f66, 0fBF000000;
	mul.f32 	%f68, %f66, %f67;
	fma.rn.f32 	%f69, %f68, 0f3BBB989D, 0f3F000000;
	cvt.sat.f32.f32 	%f70, %f69;
	fma.rm.f32 	%f71, %f70, %f23, %f22;
	add.f32 	%f72, %f71, 0fCB40007F;
	neg.f32 	%f73, %f72;
	fma.rn.f32 	%f74, %f68, 0f3FB8AA3B, %f73;
	fma.rn.f32 	%f75, %f68, 0f32A57060, %f74;
	mov.b32 	%r17, %f71;
	shl.b32 	%r18, %r17, 23;
	mov.b32 	%f76, %r18;
	ex2.approx.ftz.f32 	%f77, %f75;
	mul.f32 	%f78, %f77, %f76;
	mul.f32 	%f79, %f5, %f78;
	mul.f32 	%f80, %f56, %f79;
	ld.global.f32 	%f81, [%rd5+24];
	ld.global.f32 	%f82, [%rd5+28];
	sub.f32 	%f83, %f81, %f7;
	sub.f32 	%f84, %f82, %f6;
	mul.f32 	%f85, %f84, %f84;
	fma.rn.f32 	%f86, %f83, %f83, %f85;
	sqrt.rn.f32 	%f87, %f86;
	ld.global.f32 	%f88, [%rd6+12];
	sub.f32 	%f89, %f88, %f87;
	div.rn.f32 	%f90, %f89, %f1;
	mul.f32 	%f91, %f90, 0fBF000000;
	mul.f32 	%f92, %f90, %f91;
	fma.rn.f32 	%f93, %f92, 0f3BBB989D, 0f3F000000;
	cvt.sat.f32.f32 	%f94, %f93;
	fma.rm.f32 	%f95, %f94, %f23, %f22;
	add.f32 	%f96, %f95, 0fCB40007F;
	neg.f32 	%f97, %f96;
	fma.rn.f32 	%f98, %f92, 0f3FB8AA3B, %f97;
	fma.rn.f32 	%f99, %f92, 0f32A57060, %f98;
	mov.b32 	%r19, %f95;
	shl.b32 	%r20, %r19, 23;
	mov.b32 	%f100, %r20;
	ex2.approx.ftz.f32 	%f101, %f99;
	mul.f32 	%f102, %f101, %f100;
	mul.f32 	%f103, %f5, %f102;
	mul.f32 	%f104, %f80, %f103;
	mad.lo.s32 	%r21, %r4, %r1, %r2;
	mul.wide.s32 	%rd7, %r21, 4;
	add.s64 	%rd8, %rd4, %rd7;
	ld.global.f32 	%f105, [%rd8];
	mul.f32 	%f106, %f104, %f105;
	st.global.f32 	[%rd8], %f106;
$L__BB0_2:
	ret;

}
	// .globl	_Z17timeupdate_ei_gpuPfS_ii
.visible .entry _Z17timeupdate_ei_gpuPfS_ii(
	.param .u64 .ptr .align 1 _Z17timeupdate_ei_gpuPfS_ii_param_0,
	.param .u64 .ptr .align 1 _Z17timeupdate_ei_gpuPfS_ii_param_1,
	.param .u32 _Z17timeupdate_ei_gpuPfS_ii_param_2,
	.param .u32 _Z17timeupdate_ei_gpuPfS_ii_param_3
)
{
	.local .align 8 .b8 	__local_depot1[120];
	.reg .b64 	%SP;
	.reg .b64 	%SPL;
	.reg .pred 	%p<22>;
	.reg .b32 	%r<72>;
	.reg .b32 	%f<7>;
	.reg .b64 	%rd<43>;
	.reg .b64 	%fd<2>;

	mov.u64 	%SPL, __local_depot1;
	cvta.local.u64 	%SP, %SPL;
	ld.param.u64 	%rd12, [_Z17timeupdate_ei_gpuPfS_ii_param_0];
	ld.param.u64 	%rd13, [_Z17timeupdate_ei_gpuPfS_ii_param_1];
	ld.param.u32 	%r25, [_Z17timeupdate_ei_gpuPfS_ii_param_2];
	ld.param.u32 	%r26, [_Z17timeupdate_ei_gpuPfS_ii_param_3];
	add.u64 	%rd41, %SPL, 0;
	add.u64 	%rd42, %SPL, 72;
	mov.u32 	%r27, %ctaid.y;
	mov.u32 	%r28, %ntid.y;
	mov.u32 	%r29, %tid.y;
	mad.lo.s32 	%r1, %r27, %r28, %r29;
	mov.u32 	%r30, %ctaid.x;
	mov.u32 	%r31, %ntid.x;
	mov.u32 	%r32, %tid.x;
	mad.lo.s32 	%r2, %r30, %r31, %r32;
	setp.ge.s32 	%p1, %r1, %r25;
	setp.ge.s32 	%p2, %r2, %r26;
	or.pred  	%p3, %p1, %p2;
	@%p3 bra 	$L__BB1_21;
	setp.eq.s32 	%p4, %r1, 0;
	mov.b32 	%r63, 0;
	@%p4 bra 	$L__BB1_3;
	add.s32 	%r35, %r1, -1;
	st.local.v2.u32 	[%rd41], {%r35, %r2};
	mov.b32 	%r63, 1;
$L__BB1_3:
	add.s32 	%r4, %r25, -1;
	setp.ge.u32 	%p5, %r1, %r4;
	@%p5 bra 	$L__BB1_5;
	add.s32 	%r36, %r1, 1;
	shl.b32 	%r37, %r63, 1;
	mul.wide.u32 	%rd16, %r37, 4;
	add.s64 	%rd17, %rd41, %rd16;
	add.s32 	%r63, %r63, 1;
	st.local.v2.u32 	[%rd17], {%r36, %r2};
$L__BB1_5:
	setp.lt.s32 	%p6, %r2, 1;
	@%p6 bra 	$L__BB1_7;
	shl.b32 	%r38, %r63, 1;
	mul.wide.u32 	%rd18, %r38, 4;
	add.s64 	%rd19, %rd41, %rd18;
	add.s32 	%r39, %r2, -1;
	add.s32 	%r63, %r63, 1;
	st.local.v2.u32 	[%rd19], {%r1, %r39};
$L__BB1_7:
	add.s32 	%r9, %r26, -1;
	setp.ge.s32 	%p7, %r2, %r9;
	@%p7 bra 	$L__BB1_9;
	shl.b32 	%r40, %r63, 1;
	mul.wide.u32 	%rd20, %r40, 4;
	add.s64 	%rd21, %rd41, %rd20;
	add.s32 	%r41, %r2, 1;
	add.s32 	%r63, %r63, 1;
	st.local.v2.u32 	[%rd21], {%r1, %r41};
$L__BB1_9:
	setp.lt.s32 	%p8, %r2, 1;
	setp.eq.s32 	%p9, %r1, 0;
	or.pred  	%p10, %p9, %p8;
	@%p10 bra 	$L__BB1_11;
	add.s32 	%r42, %r1, -1;
	shl.b32 	%r43, %r63, 1;
	mul.wide.u32 	%rd22, %r43, 4;
	add.s64 	%rd23, %rd41, %rd22;
	add.s32 	%r44, %r2, -1;
	add.s32 	%r63, %r63, 1;
	st.local.v2.u32 	[%rd23], {%r42, %r44};
$L__BB1_11:
	setp.lt.s32 	%p11, %r2, 1;
	setp.ge.u32 	%p12, %r1, %r4;
	or.pred  	%p13, %p11, %p12;
	@%p13 bra 	$L__BB1_13;
	add.s32 	%r45, %r1, 1;
	shl.b32 	%r46, %r63, 1;
	mul.wide.u32 	%rd24, %r46, 4;
	add.s64 	%rd25, %rd41, %rd24;
	add.s32 	%r47, %r2, -1;
	add.s32 	%r63, %r63, 1;
	st.local.v2.u32 	[%rd25], {%r45, %r47};
$L__BB1_13:
	setp.eq.s32 	%p14, %r1, 0;
	setp.ge.s32 	%p15, %r2, %r9;
	or.pred  	%p16, %p14, %p15;
	@%p16 bra 	$L__BB1_15;
	add.s32 	%r48, %r1, -1;
	shl.b32 	%r49, %r63, 1;
	mul.wide.u32 	%rd26, %r49, 4;
	add.s64 	%rd27, %rd41, %rd26;
	add.s32 	%r50, %r2, 1;
	add.s32 	%r63, %r63, 1;
	st.local.v2.u32 	[%rd27], {%r48, %r50};
$L__BB1_15:
	setp.ge.s32 	%p17, %r2, %r9;
	setp.ge.u32 	%p18, %r1, %r4;
	or.pred  	%p19, %p18, %p17;
	@%p19 bra 	$L__BB1_17;
	add.s32 	%r51, %r1, 1;
	shl.b32 	%r52, %r63, 1;
	mul.wide.u32 	%rd28, %r52, 4;
	add.s64 	%rd29, %rd41, %rd28;
	add.s32 	%r53, %r2, 1;
	add.s32 	%r63, %r63, 1;
	st.local.v2.u32 	[%rd29], {%r51, %r53};
$L__BB1_17:
	shl.b32 	%r54, %r63, 1;
	mul.wide.u32 	%rd30, %r54, 4;
	add.s64 	%rd31, %rd41, %rd30;
	add.s32 	%r55, %r63, 1;
	st.local.v2.u32 	[%rd31], {%r1, %r2};
	cvt.rn.f32.u32 	%f2, %r55;
	rcp.rn.f32 	%f1, %f2;
	neg.s32 	%r71, %r63;
	mov.u64 	%rd40, %rd42;
	mov.u32 	%r70, %r71;
$L__BB1_18:
	st.local.f32 	[%rd40], %f1;
	add.s32 	%r70, %r70, 1;
	add.s64 	%rd40, %rd40, 4;
	setp.eq.s32 	%p20, %r70, 1;
	@%p20 bra 	$L__BB1_19;
	bra.uni 	$L__BB1_18;
$L__BB1_19:
	mad.lo.s32 	%r56, %r26, %r1, %r2;
	cvta.to.global.u64 	%rd32, %rd12;
	mul.wide.s32 	%rd33, %r56, 4;
	add.s64 	%rd3, %rd32, %rd33;
	add.u64 	%rd34, %SP, 112;
	add.u64 	%rd4, %SPL, 112;
	cvta.to.global.u64 	%rd5, %rd13;
	mov.u64 	%rd35, $str;
$L__BB1_20:
	ld.local.v2.u32 	{%r57, %r58}, [%rd41];
	ld.local.f32 	%f3, [%rd42];
	cvt.f64.f32 	%fd1, %f3;
	st.local.f64 	[%rd4], %fd1;
	cvta.global.u64 	%rd36, %rd35;
	{ // callseq 0, 0
	.param .b64 param0;
	st.param.b64 	[param0], %rd36;
	.param .b64 param1;
	st.param.b64 	[param1], %rd34;
	.param .b32 retval0;
	call.uni (retval0), 
	vprintf, 
	(
	param0, 
	param1
	);
	ld.param.b32 	%r59, [retval0];
	} // callseq 0
	mad.lo.s32 	%r61, %r57, %r26, %r58;
	mul.wide.s32 	%rd38, %r61, 4;
	add.s64 	%rd39, %rd5, %rd38;
	ld.global.f32 	%f4, [%rd3];
	mul.f32 	%f5, %f3, %f4;
	atom.global.add.f32 	%f6, [%rd39], %f5;
	add.s32 	%r71, %r71, 1;
	add.s64 	%rd42, %rd42, 4;
	add.s64 	%rd41, %rd41, 8;
	setp.ne.s32 	%p21, %r71, 1;
	@%p21 bra 	$L__BB1_20;
$L__BB1_21:
	ret;

}


// ===== COMPILED SASS (sm_100) =====

	.target	sm_100

	.elftype	@"ET_EXEC"


//--------------------- .note.nv.tkinfo           --------------------------
	.section	.note.nv.tkinfo,"",@"SHT_NOTE"
	.sectionflags	@"SHF_NOTE_NV_TKINFO"
	.tkinfo
        /*0018*/ 	.word	0x00000002
        /*0030*/ 	.string	""
        /*0030*/ 	.string	"ptxas"
        /*0030*/ 	.string	"Cuda compilation tools, release 13.0, V13.0.88"
        /*0030*/ 	.string	"Build cuda_13.0.r13.0/compiler.36424714_0"
        /*0030*/ 	.string	"-arch sm_100 -m 64 "



//--------------------- .note.nv.cuinfo           --------------------------
	.section	.note.nv.cuinfo,"",@"SHT_NOTE"
	.sectionflags	@"SHF_NOTE_NV_CUINFO"
        /*0018*/ 	.short	0x0002
        /*001a*/ 	.short	0x0064
        /*001c*/ 	.short	0x0082
	.zero		2


//--------------------- .nv.info                  --------------------------
	.section	.nv.info,"",@"SHT_CUDA_INFO"
	.align	4


	//----- nvinfo : EIATTR_REGCOUNT
	.align		4
        /*0000*/ 	.byte	0x04, 0x2f
        /*0002*/ 	.short	(.L_2 - .L_1)
	.align		4
.L_1:
        /*0004*/ 	.word	index@(_Z14observe_ei_gpuPfS_S_iif)
        /*0008*/ 	.word	0x0000001c


	//----- nvinfo : EIATTR_FRAME_SIZE
	.align		4
.L_2:
        /*000c*/ 	.byte	0x04, 0x11
        /*000e*/ 	.short	(.L_4 - .L_3)
	.align		4
.L_3:
        /*0010*/ 	.word	index@($__internal_3_$__cuda_sm3x_div_rn_noftz_f32_slowpath)
        /*0014*/ 	.word	0x00000000


	//----- nvinfo : EIATTR_FRAME_SIZE
	.align		4
.L_4:
        /*0018*/ 	.byte	0x04, 0x11
        /*001a*/ 	.short	(.L_6 - .L_5)
	.align		4
.L_5:
        /*001c*/ 	.word	index@($__internal_2_$__cuda_sm20_sqrt_rn_f32_slowpath)
        /*0020*/ 	.word	0x00000000


	//----- nvinfo : EIATTR_FRAME_SIZE
	.align		4
.L_6:
        /*0024*/ 	.byte	0x04, 0x11
        /*0026*/ 	.short	(.L_8 - .L_7)
	.align		4
.L_7:
        /*0028*/ 	.word	index@($__internal_1_$__cuda_sm20_div_rn_f64_full)
        /*002c*/ 	.word	0x00000000


	//----- nvinfo : EIATTR_FRAME_SIZE
	.align		4
.L_8:
        /*0030*/ 	.byte	0x04, 0x11
        /*0032*/ 	.short	(.L_10 - .L_9)
	.align		4
.L_9:
        /*0034*/ 	.word	index@(_Z14observe_ei_gpuPfS_S_iif)
        /*0038*/ 	.word	0x00000000


	//----- nvinfo : EIATTR_REGCOUNT
	.align		4
.L_10:
        /*003c*/ 	.byte	0x04, 0x2f
        /*003e*/ 	.short	(.L_12 - .L_11)
	.align		4
.L_11:
        /*0040*/ 	.word	index@(_Z17timeupdate_ei_gpuPfS_ii)
        /*0044*/ 	.word	0x00000020


	//----- nvinfo : EIATTR_FRAME_SIZE
	.align		4
.L_12:
        /*0048*/ 	.byte	0x04, 0x11
        /*004a*/ 	.short	(.L_14 - .L_13)
	.align		4
.L_13:
        /*004c*/ 	.word	index@($__internal_0_$__cuda_sm20_rcp_rn_f32_slowpath)
        /*0050*/ 	.word	0x00000078


	//----- nvinfo : EIATTR_FRAME_SIZE
	.align		4
.L_14:
        /*0054*/ 	.byte	0x04, 0x11
        /*0056*/ 	.short	(.L_16 - .L_15)
	.align		4
.L_15:
        /*0058*/ 	.word	index@(_Z17timeupdate_ei_gpuPfS_ii)
        /*005c*/ 	.word	0x00000078


	//----- nvinfo : EIATTR_MIN_STACK_SIZE
	.align		4
.L_16:
        /*0060*/ 	.byte	0x04, 0x12
        /*0062*/ 	.short	(.L_18 - .L_17)
	.align		4
.L_17:
        /*0064*/ 	.word	index@(_Z17timeupdate_ei_gpuPfS_ii)
        /*0068*/ 	.word	0x00000078


	//----- nvinfo : EIATTR_MIN_STACK_SIZE
	.align		4
.L_18:
        /*006c*/ 	.byte	0x04, 0x12
        /*006e*/ 	.short	(.L_20 - .L_19)
	.align		4
.L_19:
        /*0070*/ 	.word	index@(_Z14observe_ei_gpuPfS_S_iif)
        /*0074*/ 	.word	0x00000000
.L_20:


//--------------------- .nv.compat                --------------------------
	.section	.nv.compat,"",@"SHT_CUDA_COMPAT_INFO"
	.align	4
        /*0000*/ 	.byte	0x02, 0x09, 0x00, 0x00, 0x02, 0x02, 0x01, 0x00, 0x02, 0x05, 0x05, 0x00, 0x03, 0x07, 0x01, 0x01
        /*0010*/ 	.byte	0x02, 0x03, 0x00, 0x00, 0x02, 0x06, 0x01, 0x00, 0x04, 0x0b, 0x08, 0x00, 0x01, 0x00, 0x00, 0x00
        /*0020*/ 	.byte	0x00, 0x00, 0x00, 0x00


//--------------------- .nv.info._Z17timeupdate_ei_gpuPfS_ii --------------------------
	.section	.nv.info._Z17timeupdate_ei_gpuPfS_ii,"",@"SHT_CUDA_INFO"
	.sectionflags	@""
	.align	4


	//----- nvinfo : EIATTR_CUDA_API_VERSION
	.align		4
        /*0000*/ 	.byte	0x04, 0x37
        /*0002*/ 	.short	(.L_22 - .L_21)
.L_21:
        /*0004*/ 	.word	0x00000082


	//----- nvinfo : EIATTR_KPARAM_INFO
	.align		4
.L_22:
        /*0008*/ 	.byte	0x04, 0x17
        /*000a*/ 	.short	(.L_24 - .L_23)
.L_23:
        /*000c*/ 	.word	0x00000000
        /*0010*/ 	.short	0x0003
        /*0012*/ 	.short	0x0014
        /*0014*/ 	.byte	0x00, 0xf0, 0x11, 0x00


	//----- nvinfo : EIATTR_KPARAM_INFO
	.align		4
.L_24:
        /*0018*/ 	.byte	0x04, 0x17
        /*001a*/ 	.short	(.L_26 - .L_25)
.L_25:
        /*001c*/ 	.word	0x00000000
        /*0020*/ 	.short	0x0002
        /*0022*/ 	.short	0x0010
        /*0024*/ 	.byte	0x00, 0xf0, 0x11, 0x00


	//----- nvinfo : EIATTR_KPARAM_INFO
	.align		4
.L_26:
        /*0028*/ 	.byte	0x04, 0x17
        /*002a*/ 	.short	(.L_28 - .L_27)
.L_27:
        /*002c*/ 	.word	0x00000000
        /*0030*/ 	.short	0x0001
        /*0032*/ 	.short	0x0008
        /*0034*/ 	.byte	0x00, 0xf5, 0x21, 0x00


	//----- nvinfo : EIATTR_KPARAM_INFO
	.align		4
.L_28:
        /*0038*/ 	.byte	0x04, 0x17
        /*003a*/ 	.short	(.L_30 - .L_29)
.L_29:
        /*003c*/ 	.word	0x00000000
        /*0040*/ 	.short	0x0000
        /*0042*/ 	.short	0x0000
        /*0044*/ 	.byte	0x00, 0xf5, 0x21, 0x00


	//----- nvinfo : EIATTR_SPARSE_MMA_MASK
	.align		4
.L_30:
        /*0048*/ 	.byte	0x03, 0x50
        /*004a*/ 	.short	0x0000


	//----- nvinfo : EIATTR_MAXREG_COUNT
	.align		4
        /*004c*/ 	.byte	0x03, 0x1b
        /*004e*/ 	.short	0x00ff


	//----- nvinfo : EIATTR_EXTERNS
	.align		4
        /*0050*/ 	.byte	0x04, 0x0f
        /*0052*/ 	.short	(.L_32 - .L_31)


	//   ....[0]....
	.align		4
.L_31:
        /*0054*/ 	.word	index@(vprintf)


	//----- nvinfo : EIATTR_MERCURY_ISA_VERSION
	.align		4
.L_32:
        /*0058*/ 	.byte	0x03, 0x5f
        /*005a*/ 	.short	0x0101


	//----- nvinfo : EIATTR_VRC_CTA_INIT_COUNT
	.align		4
        /*005c*/ 	.byte	0x02, 0x4a
	.zero		1
	.zero		1


	//----- nvinfo : EIATTR_SYSCALL_OFFSETS
	.align		4
        /*0060*/ 	.byte	0x04, 0x46
        /*0062*/ 	.short	(.L_34 - .L_33)


	//   ....[0]....
.L_33:
        /*0064*/ 	.word	0x000007f0


	//----- nvinfo : EIATTR_EXIT_INSTR_OFFSETS
	.align		4
.L_34:
        /*0068*/ 	.byte	0x04, 0x1c
        /*006a*/ 	.short	(.L_36 - .L_35)


	//   ....[0]....
.L_35:
        /*006c*/ 	.word	0x000000e0


	//   ....[1]....
        /*0070*/ 	.word	0x000008c0


	//----- nvinfo : EIATTR_CRS_STACK_SIZE
	.align		4
.L_36:
        /*0074*/ 	.byte	0x04, 0x1e
        /*0076*/ 	.short	(.L_38 - .L_37)
.L_37:
        /*0078*/ 	.word	0x00000000


	//----- nvinfo : EIATTR_CBANK_PARAM_SIZE
	.align		4
.L_38:
        /*007c*/ 	.byte	0x03, 0x19
        /*007e*/ 	.short	0x0018


	//----- nvinfo : EIATTR_PARAM_CBANK
	.align		4
        /*0080*/ 	.byte	0x04, 0x0a
        /*0082*/ 	.short	(.L_40 - .L_39)
	.align		4
.L_39:
        /*0084*/ 	.word	index@(.nv.constant0._Z17timeupdate_ei_gpuPfS_ii)
        /*0088*/ 	.short	0x0380
        /*008a*/ 	.short	0x0018


	//----- nvinfo : EIATTR_SW_WAR
	.align		4
.L_40:
        /*008c*/ 	.byte	0x04, 0x36
        /*008e*/ 	.short	(.L_42 - .L_41)
.L_41:
        /*0090*/ 	.word	0x00000008
.L_42:


//--------------------- .nv.info._Z14observe_ei_gpuPfS_S_iif --------------------------
	.section	.nv.info._Z14observe_ei_gpuPfS_S_iif,"",@"SHT_CUDA_INFO"
	.sectionflags	@""
	.align	4


	//----- nvinfo : EIATTR_CUDA_API_VERSION
	.align		4
        /*0000*/ 	.byte	0x04, 0x37
        /*0002*/ 	.short	(.L_44 - .L_43)
.L_43:
        /*0004*/ 	.word	0x00000082


	//----- nvinfo : EIATTR_KPARAM_INFO
	.align		4
.L_44:
        /*0008*/ 	.byte	0x04, 0x17
        /*000a*/ 	.short	(.L_46 - .L_45)
.L_45:
        /*000c*/ 	.word	0x00000000
        /*0010*/ 	.short	0x0005
        /*0012*/ 	.short	0x0020
        /*0014*/ 	.byte	0x00, 0xf0, 0x11, 0x00


	//----- nvinfo : EIATTR_KPARAM_INFO
	.align		4
.L_46:
        /*0018*/ 	.byte	0x04, 0x17
        /*001a*/ 	.short	(.L_48 - .L_47)
.L_47:
        /*001c*/ 	.word	0x00000000
        /*0020*/ 	.short	0x0004
        /*0022*/ 	.short	0x001c
        /*0024*/ 	.byte	0x00, 0xf0, 0x11, 0x00


	//----- nvinfo : EIATTR_KPARAM_INFO
	.align		4
.L_48:
        /*0028*/ 	.byte	0x04, 0x17
        /*002a*/ 	.short	(.L_50 - .L_49)
.L_49:
        /*002c*/ 	.word	0x00000000
        /*0030*/ 	.short	0x0003
        /*0032*/ 	.short	0x0018
        /*0034*/ 	.byte	0x00, 0xf0, 0x11, 0x00


	//----- nvinfo : EIATTR_KPARAM_INFO
	.align		4
.L_50:
        /*0038*/ 	.byte	0x04, 0x17
        /*003a*/ 	.short	(.L_52 - .L_51)
.L_51:
        /*003c*/ 	.word	0x00000000
        /*0040*/ 	.short	0x0002
        /*0042*/ 	.short	0x0010
        /*0044*/ 	.byte	0x00, 0xf5, 0x21, 0x00


	//----- nvinfo : EIATTR_KPARAM_INFO
	.align		4
.L_52:
        /*0048*/ 	.byte	0x04, 0x17
        /*004a*/ 	.short	(.L_54 - .L_53)
.L_53:
        /*004c*/ 	.word	0x00000000
        /*0050*/ 	.short	0x0001
        /*0052*/ 	.short	0x0008
        /*0054*/ 	.byte	0x00, 0xf5, 0x21, 0x00


	//----- nvinfo : EIATTR_KPARAM_INFO
	.align		4
.L_54:
        /*0058*/ 	.byte	0x04, 0x17
        /*005a*/ 	.short	(.L_56 - .L_55)
.L_55:
        /*005c*/ 	.word	0x00000000
        /*0060*/ 	.short	0x0000
        /*0062*/ 	.short	0x0000
        /*0064*/ 	.byte	0x00, 0xf5, 0x21, 0x00


	//----- nvinfo : EIATTR_SPARSE_MMA_MASK
	.align		4
.L_56:
        /*0068*/ 	.byte	0x03, 0x50
        /*006a*/ 	.short	0x0000


	//----- nvinfo : EIATTR_MAXREG_COUNT
	.align		4
        /*006c*/ 	.byte	0x03, 0x1b
        /*006e*/ 	.short	0x00ff


	//----- nvinfo : EIATTR_MERCURY_ISA_VERSION
	.align		4
        /*0070*/ 	.byte	0x03, 0x5f
        /*0072*/ 	.short	0x0101


	//----- nvinfo : EIATTR_VRC_CTA_INIT_COUNT
	.align		4
        /*0074*/ 	.byte	0x02, 0x4a
	.zero		1
	.zero		1


	//----- nvinfo : EIATTR_EXIT_INSTR_OFFSETS
	.align		4
        /*0078*/ 	.byte	0x04, 0x1c
        /*007a*/ 	.short	(.L_58 - .L_57)


	//   ....[0]....
.L_57:
        /*007c*/ 	.word	0x000000c0


	//   ....[1]....
        /*0080*/ 	.word	0x00001340


	//----- nvinfo : EIATTR_CRS_STACK_SIZE
	.align		4
.L_58:
        /*0084*/ 	.byte	0x04, 0x1e
        /*0086*/ 	.short	(.L_60 - .L_59)
.L_59:
        /*0088*/ 	.word	0x00000000


	//----- nvinfo : EIATTR_CBANK_PARAM_SIZE
	.align		4
.L_60:
        /*008c*/ 	.byte	0x03, 0x19
        /*008e*/ 	.short	0x0024


	//----- nvinfo : EIATTR_PARAM_CBANK
	.align		4
        /*0090*/ 	.byte	0x04, 0x0a
        /*0092*/ 	.short	(.L_62 - .L_61)
	.align		4
.L_61:
        /*0094*/ 	.word	index@(.nv.constant0._Z14observe_ei_gpuPfS_S_iif)
        /*0098*/ 	.short	0x0380
        /*009a*/ 	.short	0x0024


	//----- nvinfo : EIATTR_SW_WAR
	.align		4
.L_62:
        /*009c*/ 	.byte	0x04, 0x36
        /*009e*/ 	.short	(.L_64 - .L_63)
.L_63:
        /*00a0*/ 	.word	0x00000008
.L_64:


//--------------------- .nv.callgraph             --------------------------
	.section	.nv.callgraph,"",@"SHT_CUDA_CALLGRAPH"
	.align	4
	.sectionentsize	8
	.align		4
        /*0000*/ 	.word	0x00000000
	.align		4
        /*0004*/ 	.word	0xffffffff
	.align		4
        /*0008*/ 	.word	index@(_Z17timeupdate_ei_gpuPfS_ii)
	.align		4
        /*000c*/ 	.word	index@(vprintf)
	.align		4
        /*0010*/ 	.word	0x00000000
	.align		4
        /*0014*/ 	.word	0xfffffffe
	.align		4
        /*0018*/ 	.word	0x00000000
	.align		4
        /*001c*/ 	.word	0xfffffffd
	.align		4
        /*0020*/ 	.word	0x00000000
	.align		4
        /*0024*/ 	.word	0xfffffffc


//--------------------- .nv.constant4             --------------------------
	.section	.nv.constant4,"a",@progbits
	.align	8
	.align		8
.nv.constant4:
        /*0000*/ 	.dword	vprintf
	.align		8
        /*0008*/ 	.dword	$str


//--------------------- .text._Z17timeupdate_ei_gpuPfS_ii --------------------------
	.section	.text._Z17timeupdate_ei_gpuPfS_ii,"ax",@progbits
	.align	128
        .global         _Z17timeupdate_ei_gpuPfS_ii
        .type           _Z17timeupdate_ei_gpuPfS_ii,@function
        .size           _Z17timeupdate_ei_gpuPfS_ii,(.L_x_55 - _Z17timeupdate_ei_gpuPfS_ii)
        .other          _Z17timeupdate_ei_gpuPfS_ii,@"STO_CUDA_ENTRY STV_DEFAULT"
_Z17timeupdate_ei_gpuPfS_ii:
.text._Z17timeupdate_ei_gpuPfS_ii:
[----:B------:R-:W0:Y:S01]  /*0000*/  LDC R1, c[0x0][0x37c] ;  /* 0x0000df00ff017b82 */ /* 0x000e220000000800 */
[----:B------:R-:W1:Y:S01]  /*0010*/  S2R R0, SR_TID.X ;  /* 0x0000000000007919 */ /* 0x000e620000002100 */
[----:B------:R-:W2:Y:S06]  /*0020*/  LDCU UR6, c[0x0][0x2fc] ;  /* 0x00005f80ff0677ac */ /* 0x000eac0008000800 */
[----:B------:R-:W3:Y:S01]  /*0030*/  LDC R6, c[0x0][0x364] ;  /* 0x0000d900ff067b82 */ /* 0x000ee20000000800 */
[----:B0-----:R-:W-:Y:S01]  /*0040*/  VIADD R1, R1, 0xffffff88 ;  /* 0xffffff8801017836 */ /* 0x001fe20000000000 */
[----:B------:R-:W3:Y:S01]  /*0050*/  S2R R3, SR_TID.Y ;  /* 0x0000000000037919 */ /* 0x000ee20000002200 */
[----:B------:R-:W0:Y:S05]  /*0060*/  LDCU.64 UR4, c[0x0][0x390] ;  /* 0x00007200ff0477ac */ /* 0x000e2a0008000a00 */
[----:B------:R-:W1:Y:S08]  /*0070*/  S2UR UR8, SR_CTAID.X ;  /* 0x00000000000879c3 */ /* 0x000e700000002500 */
[----:B------:R-:W1:Y:S08]  /*0080*/  LDC R5, c[0x0][0x360] ;  /* 0x0000d800ff057b82 */ /* 0x000e700000000800 */
[----:B------:R-:W3:Y:S01]  /*0090*/  S2UR UR7, SR_CTAID.Y ;  /* 0x00000000000779c3 */ /* 0x000ee20000002600 */
[----:B-1----:R-:W-:-:S05]  /*00a0*/  IMAD R5, R5, UR8, R0 ;  /* 0x0000000805057c24 */ /* 0x002fca000f8e0200 */
[----:B0-----:R-:W-:Y:S01]  /*00b0*/  ISETP.GE.AND P0, PT, R5, UR5, PT ;  /* 0x0000000505007c0c */ /* 0x001fe2000bf06270 */
[----:B---3--:R-:W-:-:S05]  /*00c0*/  IMAD R6, R6, UR7, R3 ;  /* 0x0000000706067c24 */ /* 0x008fca000f8e0203 */
[----:B------:R-:W-:-:S13]  /*00d0*/  ISETP.GE.OR P0, PT, R6, UR4, P0 ;  /* 0x0000000406007c0c */ /* 0x000fda0008706670 */
[----:B--2---:R-:W-:Y:S05]  /*00e0*/  @P0 EXIT ;  /* 0x000000000000094d */ /* 0x004fea0003800000 */
[----:B------:R-:W-:Y:S01]  /*00f0*/  UIADD3 UR4, UPT, UPT, UR4, -0x1, URZ ;  /* 0xffffffff04047890 */ /* 0x000fe2000fffe0ff */
[C---:B------:R-:W-:Y:S01]  /*0100*/  ISETP.NE.AND P4, PT, R6.reuse, RZ, PT ;  /* 0x000000ff0600720c */ /* 0x040fe20003f85270 */
[----:B------:R-:W-:Y:S01]  /*0110*/  IMAD.MOV.U32 R27, RZ, RZ, RZ ;  /* 0x000000ffff1b7224 */ /* 0x000fe200078e00ff */
[----:B------:R-:W-:Y:S01]  /*0120*/  UIADD3 UR5, UPT, UPT, UR5, -0x1, URZ ;  /* 0xffffffff05057890 */ /* 0x000fe2000fffe0ff */
[C---:B------:R-:W-:Y:S01]  /*0130*/  ISETP.GE.AND P3, PT, R5.reuse, 0x1, PT ;  /* 0x000000010500780c */ /* 0x040fe20003f66270 */
[----:B------:R-:W-:Y:S01]  /*0140*/  IMAD.MOV.U32 R18, RZ, RZ, R1 ;  /* 0x000000ffff127224 */ /* 0x000fe200078e0001 */
[C---:B------:R-:W-:Y:S01]  /*0150*/  ISETP.GE.U32.AND P0, PT, R6.reuse, UR4, PT ;  /* 0x0000000406007c0c */ /* 0x040fe2000bf06070 */
[----:B------:R-:W-:Y:S01]  /*0160*/  BSSY.RECONVERGENT B0, `(.L_x_0) ;  /* 0x0000048000007945 */ /* 0x000fe20003800200 */
[----:B------:R-:W-:Y:S01]  /*0170*/  MOV R3, R5 ;  /* 0x0000000500037202 */ /* 0x000fe20000000f00 */
[----:B------:R-:W-:Y:S01]  /*0180*/  IMAD.MOV.U32 R19, RZ, RZ, RZ ;  /* 0x000000ffff137224 */ /* 0x000fe200078e00ff */
[----:B------:R-:W-:Y:S01]  /*0190*/  ISETP.GE.AND P2, PT, R5, UR5, PT ;  /* 0x0000000505007c0c */ /* 0x000fe2000bf46270 */
[----:B------:R-:W-:Y:S01]  /*01a0*/  VIADD R26, R1, 0x48 ;  /* 0x00000048011a7836 */ /* 0x000fe20000000000 */
[----:B------:R-:W-:-:S02]  /*01b0*/  ISETP.EQ.OR P1, PT, R6, RZ, !P3 ;  /* 0x000000ff0600720c */ /* 0x000fc40005f22670 */
[----:B------:R-:W-:Y:S01]  /*01c0*/  @P4 MOV R27, 0x1 ;  /* 0x00000001001b4802 */ /* 0x000fe20000000f00 */
[--C-:B------:R-:W-:Y:S01]  /*01d0*/  @P4 IMAD.MOV.U32 R8, RZ, RZ, R18.reuse ;  /* 0x000000ffff084224 */ /* 0x100fe200078e0012 */
[C---:B------:R-:W-:Y:S02]  /*01e0*/  @P4 IADD3 R4, PT, PT, R6.reuse, -0x1, RZ ;  /* 0xffffffff06044810 */ /* 0x040fe40007ffe0ff */
[C---:B------:R-:W-:Y:S01]  /*01f0*/  ISETP.GE.U32.OR P5, PT, R6.reuse, UR4, P2 ;  /* 0x0000000406007c0c */ /* 0x040fe200097a6470 */
[C---:B------:R-:W-:Y:S01]  /*0200*/  @!P0 IMAD.SHL.U32 R7, R27.reuse, 0x2, RZ ;  /* 0x000000021b078824 */ /* 0x040fe200078e00ff */
[----:B------:R-:W-:Y:S01]  /*0210*/  @!P0 IADD3 R27, PT, PT, R27, 0x1, RZ ;  /* 0x000000011b1b8810 */ /* 0x000fe20007ffe0ff */
[C---:B------:R-:W-:Y:S01]  /*0220*/  @!P0 VIADD R2, R6.reuse, 0x1 ;  /* 0x0000000106028836 */ /* 0x040fe20000000000 */
[----:B------:R-:W-:Y:S01]  /*0230*/  @P4 STL.64 [R8], R4 ;  /* 0x0000000408004387 */ /* 0x000fe20000100a00 */
[--C-:B------:R-:W-:Y:S01]  /*0240*/  @!P0 IMAD R0, R7, 0x4, R18.reuse ;  /* 0x0000000407008824 */ /* 0x100fe200078e0212 */
[C---:B------:R-:W-:Y:S01]  /*0250*/  ISETP.EQ.OR P4, PT, R6.reuse, RZ, P2 ;  /* 0x000000ff0600720c */ /* 0x040fe20001782670 */
[C---:B------:R-:W-:Y:S01]  /*0260*/  @P3 IMAD.SHL.U32 R13, R27.reuse, 0x2, RZ ;  /* 0x000000021b0d3824 */ /* 0x040fe200078e00ff */
[----:B------:R-:W-:Y:S01]  /*0270*/  MOV R10, R6 ;  /* 0x00000006000a7202 */ /* 0x000fe20000000f00 */
[----:B------:R-:W-:Y:S01]  /*0280*/  @P3 VIADD R27, R27, 0x1 ;  /* 0x000000011b1b3836 */ /* 0x000fe20000000000 */
[----:B------:R0:W-:Y:S01]  /*0290*/  @!P0 STL.64 [R0], R2 ;  /* 0x0000000200008387 */ /* 0x0001e20000100a00 */
[C---:B------:R-:W-:Y:S01]  /*02a0*/  ISETP.LT.OR P0, PT, R5.reuse, 0x1, P0 ;  /* 0x000000010500780c */ /* 0x040fe20000701670 */
[----:B------:R-:W-:Y:S01]  /*02b0*/  @P3 VIADD R7, R5, 0xffffffff ;  /* 0xffffffff05073836 */ /* 0x000fe20000000000 */
[----:B------:R-:W-:Y:S01]  /*02c0*/  @!P5 IADD3 R12, PT, PT, R6, 0x1, RZ ;  /* 0x00000001060cd810 */ /* 0x000fe20007ffe0ff */
[C---:B------:R-:W-:Y:S01]  /*02d0*/  @!P2 IMAD.SHL.U32 R15, R27.reuse, 0x2, RZ ;  /* 0x000000021b0fa824 */ /* 0x040fe200078e00ff */
[----:B------:R-:W-:Y:S01]  /*02e0*/  @!P2 IADD3 R27, PT, PT, R27, 0x1, RZ ;  /* 0x000000011b1ba810 */ /* 0x000fe20007ffe0ff */
[----:B------:R-:W-:-:S02]  /*02f0*/  @P3 IMAD R13, R13, 0x4, R18 ;  /* 0x000000040d0d3824 */ /* 0x000fc400078e0212 */
[----:B------:R-:W-:Y:S01]  /*0300*/  @!P2 VIADD R11, R5, 0x1 ;  /* 0x00000001050ba836 */ /* 0x000fe20000000000 */
[C---:B------:R-:W-:Y:S01]  /*0310*/  @!P1 SHF.L.U32 R17, R27.reuse, 0x1, RZ ;  /* 0x000000011b119819 */ /* 0x040fe200000006ff */
[----:B------:R-:W-:Y:S01]  /*0320*/  @!P1 VIADD R27, R27, 0x1 ;  /* 0x000000011b1b9836 */ /* 0x000fe20000000000 */
[----:B------:R1:W-:Y:S01]  /*0330*/  @P3 STL.64 [R13], R6 ;  /* 0x000000060d003387 */ /* 0x0003e20000100a00 */
[--C-:B------:R-:W-:Y:S01]  /*0340*/  @!P2 IMAD R15, R15, 0x4, R18.reuse ;  /* 0x000000040f0fa824 */ /* 0x100fe200078e0212 */
[----:B------:R-:W-:Y:S01]  /*0350*/  @!P4 IADD3 R23, PT, PT, R5, 0x1, RZ ;  /* 0x000000010517c810 */ /* 0x000fe20007ffe0ff */
[C---:B------:R-:W-:Y:S01]  /*0360*/  @!P0 IMAD.SHL.U32 R21, R27.reuse, 0x2, RZ ;  /* 0x000000021b158824 */ /* 0x040fe200078e00ff */
[C---:B0-----:R-:W-:Y:S01]  /*0370*/  @!P0 IADD3 R2, PT, PT, R6.reuse, 0x1, RZ ;  /* 0x0000000106028810 */ /* 0x041fe20007ffe0ff */
[----:B------:R-:W-:Y:S01]  /*0380*/  @!P0 VIADD R27, R27, 0x1 ;  /* 0x000000011b1b8836 */ /* 0x000fe20000000000 */
[----:B------:R-:W-:Y:S01]  /*0390*/  @!P0 IADD3 R3, PT, PT, R5, -0x1, RZ ;  /* 0xffffffff05038810 */ /* 0x000fe20007ffe0ff */
[----:B------:R-:W-:Y:S01]  /*03a0*/  @!P1 VIADD R8, R6, 0xffffffff ;  /* 0xffffffff06089836 */ /* 0x000fe20000000000 */
[----:B------:R-:W-:Y:S01]  /*03b0*/  @!P0 LEA R21, R21, R18, 0x2 ;  /* 0x0000001215158211 */ /* 0x000fe200078e10ff */
[C---:B------:R-:W-:Y:S01]  /*03c0*/  @!P4 IMAD.SHL.U32 R25, R27.reuse, 0x2, RZ ;  /* 0x000000021b19c824 */ /* 0x040fe200078e00ff */
[----:B------:R-:W-:Y:S01]  /*03d0*/  @!P4 IADD3 R27, PT, PT, R27, 0x1, RZ ;  /* 0x000000011b1bc810 */ /* 0x000fe20007ffe0ff */
[----:B------:R-:W-:Y:S01]  /*03e0*/  @!P1 VIADD R9, R5, 0xffffffff ;  /* 0xffffffff05099836 */ /* 0x000fe20000000000 */
[----:B------:R-:W-:Y:S01]  /*03f0*/  @!P2 STL.64 [R15], R10 ;  /* 0x0000000a0f00a387 */ /* 0x000fe20000100a00 */
[----:B------:R-:W-:Y:S01]  /*0400*/  @!P1 IMAD R17, R17, 0x4, R18 ;  /* 0x0000000411119824 */ /* 0x000fe200078e0212 */
[----:B------:R-:W0:Y:S01]  /*0410*/  LDC R0, c[0x0][0x2f8] ;  /* 0x0000be00ff007b82 */ /* 0x000e220000000800 */
[----:B------:R-:W-:-:S02]  /*0420*/  @!P5 IMAD.SHL.U32 R29, R27, 0x2, RZ ;  /* 0x000000021b1dd824 */ /* 0x000fc400078e00ff */
[----:B------:R-:W-:Y:S01]  /*0430*/  @!P5 VIADD R27, R27, 0x1 ;  /* 0x000000011b1bd836 */ /* 0x000fe20000000000 */
[----:B------:R-:W-:Y:S01]  /*0440*/  @!P1 STL.64 [R17], R8 ;  /* 0x0000000811009387 */ /* 0x000fe20000100a00 */
[----:B------:R-:W-:Y:S02]  /*0450*/  @!P4 VIADD R22, R6, 0xffffffff ;  /* 0xffffffff0616c836 */ /* 0x000fe40000000000 */
[--C-:B------:R-:W-:Y:S01]  /*0460*/  @!P4 IMAD R25, R25, 0x4, R18.reuse ;  /* 0x000000041919c824 */ /* 0x100fe200078e0212 */
[----:B------:R2:W-:Y:S01]  /*0470*/  @!P0 STL.64 [R21], R2 ;  /* 0x0000000215008387 */ /* 0x0005e20000100a00 */
[----:B-1----:R-:W-:Y:S02]  /*0480*/  @!P5 VIADD R13, R5, 0x1 ;  /* 0x00000001050dd836 */ /* 0x002fe40000000000 */
[----:B------:R-:W-:Y:S01]  /*0490*/  @!P5 IMAD R29, R29, 0x4, R18 ;  /* 0x000000041d1dd824 */ /* 0x000fe200078e0212 */
[----:B------:R1:W-:Y:S01]  /*04a0*/  @!P4 STL.64 [R25], R22 ;  /* 0x000000161900c387 */ /* 0x0003e20000100a00 */
[----:B------:R-:W-:-:S03]  /*04b0*/  IMAD.MOV.U32 R4, RZ, RZ, R6 ;  /* 0x000000ffff047224 */ /* 0x000fc600078e0006 */
[----:B------:R1:W-:Y:S01]  /*04c0*/  @!P5 STL.64 [R29], R12 ;  /* 0x0000000c1d00d387 */ /* 0x0003e20000100a00 */
[C---:B--2---:R-:W-:Y:S01]  /*04d0*/  VIADD R2, R27.reuse, 0x1 ;  /* 0x000000011b027836 */ /* 0x044fe20000000000 */
[----:B------:R-:W-:-:S04]  /*04e0*/  SHF.L.U32 R3, R27, 0x1, RZ ;  /* 0x000000011b037819 */ /* 0x000fc800000006ff */
[----:B------:R-:W-:Y:S02]  /*04f0*/  I2FP.F32.U32 R7, R2 ;  /* 0x0000000200077245 */ /* 0x000fe40000201000 */
[----:B------:R-:W-:-:S03]  /*0500*/  LEA R3, R3, R18, 0x2 ;  /* 0x0000001203037211 */ /* 0x000fc600078e10ff */
[----:B------:R-:W-:Y:S02]  /*0510*/  VIADD R2, R7, 0x1800000 ;  /* 0x0180000007027836 */ /* 0x000fe40000000000 */
[----:B------:R1:W-:Y:S03]  /*0520*/  STL.64 [R3], R4 ;  /* 0x0000000403007387 */ /* 0x0003e60000100a00 */
[----:B------:R-:W-:-:S04]  /*0530*/  LOP3.LUT R2, R2, 0x7f800000, RZ, 0xc0, !PT ;  /* 0x7f80000002027812 */ /* 0x000fc800078ec0ff */
[----:B------:R-:W-:-:S13]  /*0540*/  ISETP.GT.U32.AND P0, PT, R2, 0x1ffffff, PT ;  /* 0x01ffffff0200780c */ /* 0x000fda0003f04070 */
[----:B01----:R-:W-:Y:S05]  /*0550*/  @P0 BRA `(.L_x_1) ;  /* 0x0000000000100947 */ /* 0x003fea0003800000 */
[----:B------:R-:W-:-:S07]  /*0560*/  MOV R4, 0x580 ;  /* 0x0000058000047802 */ /* 0x000fce0000000f00 */
[----:B------:R-:W-:Y:S05]  /*0570*/  CALL.REL.NOINC `($__internal_0_$__cuda_sm20_rcp_rn_f32_slowpath) ;  /* 0x0000000000d47944 */ /* 0x000fea0003c00000 */
[----:B------:R-:W-:Y:S01]  /*0580*/  MOV R2, R7 ;  /* 0x0000000700027202 */ /* 0x000fe20000000f00 */
[----:B------:R-:W-:Y:S06]  /*0590*/  BRA `(.L_x_2) ;  /* 0x0000000000107947 */ /* 0x000fec0003800000 */
.L_x_1:
[----:B------:R-:W0:Y:S02]  /*05a0*/  MUFU.RCP R2, R7 ;  /* 0x0000000700027308 */ /* 0x000e240000001000 */
[----:B0-----:R-:W-:-:S04]  /*05b0*/  FFMA R3, R7, R2, -1 ;  /* 0xbf80000007037423 */ /* 0x001fc80000000002 */
[----:B------:R-:W-:-:S04]  /*05c0*/  FADD.FTZ R3, -R3, -RZ ;  /* 0x800000ff03037221 */ /* 0x000fc80000010100 */
[----:B------:R-:W-:-:S07]  /*05d0*/  FFMA R2, R2, R3, R2 ;  /* 0x0000000302027223 */ /* 0x000fce0000000002 */
.L_x_2:
[----:B------:R-:W-:Y:S05]  /*05e0*/  BSYNC.RECONVERGENT B0 ;  /* 0x0000000000007941 */ /* 0x000fea0003800200 */
.L_x_0:
[----:B------:R-:W-:Y:S01]  /*05f0*/  IMAD.MOV R27, RZ, RZ, -R27 ;  /* 0x000000ffff1b7224 */ /* 0x000fe200078e0a1b */
[----:B------:R-:W-:Y:S01]  /*0600*/  BSSY.RECONVERGENT B0, `(.L_x_3) ;  /* 0x0000008000007945 */ /* 0x000fe20003800200 */
[----:B------:R-:W-:-:S03]  /*0610*/  IMAD.MOV.U32 R7, RZ, RZ, R26 ;  /* 0x000000ffff077224 */ /* 0x000fc600078e001a */
[----:B------:R-:W-:-:S07]  /*0620*/  MOV R3, R27 ;  /* 0x0000001b00037202 */ /* 0x000fce0000000f00 */
.L_x_4:
[----:B------:R-:W-:Y:S01]  /*0630*/  VIADD R3, R3, 0x1 ;  /* 0x0000000103037836 */ /* 0x000fe20000000000 */
[----:B------:R0:W-:Y:S04]  /*0640*/  STL [R7], R2 ;  /* 0x0000000207007387 */ /* 0x0001e80000100800 */
[----:B------:R-:W-:Y:S01]  /*0650*/  ISETP.NE.AND P0, PT, R3, 0x1, PT ;  /* 0x000000010300780c */ /* 0x000fe20003f05270 */
[----:B0-----:R-:W-:-:S12]  /*0660*/  VIADD R7, R7, 0x4 ;  /* 0x0000000407077836 */ /* 0x001fd80000000000 */
[----:B------:R-:W-:Y:S05]  /*0670*/  @P0 BRA `(.L_x_4) ;  /* 0xfffffffc00ec0947 */ /* 0x000fea000383ffff */
[----:B------:R-:W-:Y:S05]  /*0680*/  BSYNC.RECONVERGENT B0 ;  /* 0x0000000000007941 */ /* 0x000fea0003800200 */
.L_x_3:
[----:B------:R-:W0:Y:S01]  /*0690*/  LDC.64 R16, c[0x0][0x380] ;  /* 0x0000e000ff107b82 */ /* 0x000e220000000a00 */
[----:B------:R-:W1:Y:S01]  /*06a0*/  LDCU UR4, c[0x0][0x394] ;  /* 0x00007280ff0477ac */ /* 0x000e620008000800 */
[----:B------:R-:W-:Y:S01]  /*06b0*/  IADD3 R23, P0, P1, R1, 0x70, R0 ;  /* 0x0000007001177810 */ /* 0x000fe2000791e000 */
[----:B------:R-:W2:Y:S03]  /*06c0*/  LDCU.64 UR36, c[0x0][0x358] ;  /* 0x00006b00ff2477ac */ /* 0x000ea60008000a00 */
[----:B------:R-:W-:Y:S01]  /*06d0*/  IADD3.X R22, PT, PT, RZ, UR6, RZ, P0, P1 ;  /* 0x00000006ff167c10 */ /* 0x000fe200087e24ff */
[----:B------:R-:W3:Y:S01]  /*06e0*/  LDCU UR38, c[0x0][0x394] ;  /* 0x00007280ff2677ac */ /* 0x000ee20008000800 */
[----:B-1----:R-:W-:-:S04]  /*06f0*/  IMAD R5, R6, UR4, R5 ;  /* 0x0000000406057c24 */ /* 0x002fc8000f8e0205 */
[----:B0-23--:R-:W-:-:S07]  /*0700*/  IMAD.WIDE R16, R5, 0x4, R16 ;  /* 0x0000000405107825 */ /* 0x00dfce00078e0210 */
.L_x_6:
[----:B0-----:R-:W2:Y:S01]  /*0710*/  LDL R2, [R26] ;  /* 0x000000001a027983 */ /* 0x001ea20000100800 */
[----:B------:R-:W-:Y:S02]  /*0720*/  MOV R0, R18 ;  /* 0x0000001200007202 */ /* 0x000fe40000000f00 */
[----:B------:R-:W-:Y:S01]  /*0730*/  MOV R8, 0x0 ;  /* 0x0000000000087802 */ /* 0x000fe20000000f00 */
[----:B------:R-:W-:Y:S05]  /*0740*/  YIELD ;  /* 0x0000000000007946 */ /* 0x000fea0003800000 */
[----:B------:R0:W5:Y:S01]  /*0750*/  LDL.64 R24, [R0] ;  /* 0x0000000000187983 */ /* 0x0001620000100a00 */
[----:B------:R-:W1:Y:S01]  /*0760*/  LDC.64 R8, c[0x4][R8] ;  /* 0x0100000008087b82 */ /* 0x000e620000000a00 */
[----:B------:R-:W3:Y:S01]  /*0770*/  LDCU.64 UR4, c[0x4][0x8] ;  /* 0x01000100ff0477ac */ /* 0x000ee20008000a00 */
[----:B------:R-:W-:Y:S01]  /*0780*/  MOV R6, R23 ;  /* 0x0000001700067202 */ /* 0x000fe20000000f00 */
[----:B------:R-:W-:-:S02]  /*0790*/  IMAD.MOV.U32 R7, RZ, RZ, R22 ;  /* 0x000000ffff077224 */ /* 0x000fc400078e0016 */
[----:B---3--:R-:W-:Y:S02]  /*07a0*/  IMAD.U32 R4, RZ, RZ, UR4 ;  /* 0x00000004ff047e24 */ /* 0x008fe4000f8e00ff */
[----:B------:R-:W-:Y:S01]  /*07b0*/  IMAD.U32 R5, RZ, RZ, UR5 ;  /* 0x00000005ff057e24 */ /* 0x000fe2000f8e00ff */
[----:B--2---:R-:W2:Y:S02]  /*07c0*/  F2F.F64.F32 R10, R2 ;  /* 0x00000002000a7310 */ /* 0x004ea40000201800 */
[----:B-12---:R0:W-:Y:S04]  /*07d0*/  STL.64 [R1+0x70], R10 ;  /* 0x0000700a01007387 */ /* 0x0061e80000100a00 */
[----:B------:R-:W-:-:S07]  /*07e0*/  LEPC R20, `(.L_x_5) ;  /* 0x000000001014794e */ /* 0x000fce0000000000 */
[----:B0----5:R-:W-:Y:S05]  /*07f0*/  CALL.ABS.NOINC R8 ;  /* 0x0000000008007343 */ /* 0x021fea0003c00000 */
.L_x_5:
[----:B------:R-:W2:Y:S01]  /*0800*/  LDG.E R7, desc[UR36][R16.64] ;  /* 0x0000002410077981 */ /* 0x000ea2000c1e1900 */
[----:B------:R-:W0:Y:S01]  /*0810*/  LDC.64 R4, c[0x0][0x388] ;  /* 0x0000e200ff047b82 */ /* 0x000e220000000a00 */
[----:B------:R-:W-:Y:S02]  /*0820*/  VIADD R27, R27, 0x1 ;  /* 0x000000011b1b7836 */ /* 0x000fe40000000000 */
[----:B------:R-:W-:-:S03]  /*0830*/  IMAD R3, R24, UR38, R25 ;  /* 0x0000002618037c24 */ /* 0x000fc6000f8e0219 */
[----:B------:R-:W-:Y:S02]  /*0840*/  ISETP.NE.AND P0, PT, R27, 0x1, PT ;  /* 0x000000011b00780c */ /* 0x000fe40003f05270 */
[----:B------:R-:W-:Y:S01]  /*0850*/  IADD3 R18, P1, PT, R18, 0x8, RZ ;  /* 0x0000000812127810 */ /* 0x000fe20007f3e0ff */
[----:B------:R-:W-:-:S03]  /*0860*/  VIADD R26, R26, 0x4 ;  /* 0x000000041a1a7836 */ /* 0x000fc60000000000 */
[----:B------:R-:W-:Y:S01]  /*0870*/  IADD3.X R19, PT, PT, RZ, R19, RZ, P1, !PT ;  /* 0x00000013ff137210 */ /* 0x000fe20000ffe4ff */
[----:B--2---:R-:W-:Y:S01]  /*0880*/  FMUL R7, R2, R7 ;  /* 0x0000000702077220 */ /* 0x004fe20000400000 */
[----:B0-----:R-:W-:-:S05]  /*0890*/  IMAD.WIDE R2, R3, 0x4, R4 ;  /* 0x0000000403027825 */ /* 0x001fca00078e0204 */
[----:B------:R0:W-:Y:S01]  /*08a0*/  REDG.E.ADD.F32.FTZ.RN.STRONG.GPU desc[UR36][R2.64], R7 ;  /* 0x00000007020079a6 */ /* 0x0001e2000c12f324 */
[----:B------:R-:W-:Y:S05]  /*08b0*/  @P0 BRA `(.L_x_6) ;  /* 0xfffffffc00940947 */ /* 0x000fea000383ffff */
[----:B------:R-:W-:Y:S05]  /*08c0*/  EXIT ;  /* 0x000000000000794d */ /* 0x000fea0003800000 */
        .weak           $__internal_0_$__cuda_sm20_rcp_rn_f32_slowpath
        .type           $__internal_0_$__cuda_sm20_rcp_rn_f32_slowpath,@function
        .size           $__internal_0_$__cuda_sm20_rcp_rn_f32_slowpath,(.L_x_55 - $__internal_0_$__cuda_sm20_rcp_rn_f32_slowpath)
$__internal_0_$__cuda_sm20_rcp_rn_f32_slowpath:
[----:B------:R-:W-:Y:S01]  /*08d0*/  IMAD.SHL.U32 R2, R7, 0x2, RZ ;  /* 0x0000000207027824 */ /* 0x000fe200078e00ff */
[----:B------:R-:W-:Y:S04]  /*08e0*/  BSSY.RECONVERGENT B1, `(.L_x_7) ;  /* 0x0000031000017945 */ /* 0x000fe80003800200 */
[----:B------:R-:W-:Y:S02]  /*08f0*/  SHF.R.U32.HI R11, RZ, 0x18, R2 ;  /* 0x00000018ff0b7819 */ /* 0x000fe40000011602 */
[----:B------:R-:W-:Y:S02]  /*0900*/  MOV R2, R7 ;  /* 0x0000000700027202 */ /* 0x000fe40000000f00 */
[----:B------:R-:W-:-:S13]  /*0910*/  ISETP.NE.U32.AND P0, PT, R11, RZ, PT ;  /* 0x000000ff0b00720c */ /* 0x000fda0003f05070 */
[----:B------:R-:W-:Y:S05]  /*0920*/  @P0 BRA `(.L_x_8) ;  /* 0x0000000000280947 */ /* 0x000fea0003800000 */
[----:B------:R-:W-:-:S05]  /*0930*/  IMAD.SHL.U32 R3, R2, 0x2, RZ ;  /* 0x0000000202037824 */ /* 0x000fca00078e00ff */
[----:B------:R-:W-:-:S13]  /*0940*/  ISETP.NE.AND P0, PT, R3, RZ, PT ;  /* 0x000000ff0300720c */ /* 0x000fda0003f05270 */
[----:B------:R-:W-:Y:S01]  /*0950*/  @P0 FFMA R8, R2, 1.84467440737095516160e+19, RZ ;  /* 0x5f80000002080823 */ /* 0x000fe200000000ff */
[----:B------:R-:W-:Y:S08]  /*0960*/  @!P0 MUFU.RCP R7, R2 ;  /* 0x0000000200078308 */ /* 0x000ff00000001000 */
[----:B------:R-:W0:Y:S02]  /*0970*/  @P0 MUFU.RCP R3, R8 ;  /* 0x0000000800030308 */ /* 0x000e240000001000 */
[----:B0-----:R-:W-:-:S04]  /*0980*/  @P0 FFMA R9, R8, R3, -1 ;  /* 0xbf80000008090423 */ /* 0x001fc80000000003 */
[----:B------:R-:W-:-:S04]  /*0990*/  @P0 FADD.FTZ R10, -R9, -RZ ;  /* 0x800000ff090a0221 */ /* 0x000fc80000010100 */
[----:B------:R-:W-:-:S04]  /*09a0*/  @P0 FFMA R3, R3, R10, R3 ;  /* 0x0000000a03030223 */ /* 0x000fc80000000003 */
[----:B------:R-:W-:Y:S01]  /*09b0*/  @P0 FFMA R7, R3, 1.84467440737095516160e+19, RZ ;  /* 0x5f80000003070823 */ /* 0x000fe200000000ff */
[----:B------:R-:W-:Y:S06]  /*09c0*/  BRA `(.L_x_9) ;  /* 0x0000000000887947 */ /* 0x000fec0003800000 */
.L_x_8:
[----:B------:R-:W-:-:S04]  /*09d0*/  IADD3 R13, PT, PT, R11, -0xfd, RZ ;  /* 0xffffff030b0d7810 */ /* 0x000fc80007ffe0ff */
[----:B------:R-:W-:-:S13]  /*09e0*/  ISETP.GT.U32.AND P0, PT, R13, 0x1, PT ;  /* 0x000000010d00780c */ /* 0x000fda0003f04070 */
[----:B------:R-:W-:Y:S05]  /*09f0*/  @P0 BRA `(.L_x_10) ;  /* 0x0000000000780947 */ /* 0x000fea0003800000 */
[----:B------:R-:W-:Y:S01]  /*0a00*/  LOP3.LUT R3, R2, 0x7fffff, RZ, 0xc0, !PT ;  /* 0x007fffff02037812 */ /* 0x000fe200078ec0ff */
[----:B------:R-:W-:-:S03]  /*0a10*/  IMAD.MOV.U32 R10, RZ, RZ, 0x3 ;  /* 0x00000003ff0a7424 */ /* 0x000fc600078e00ff */
[----:B------:R-:W-:Y:S02]  /*0a20*/  LOP3.LUT R3, R3, 0x3f800000, RZ, 0xfc, !PT ;  /* 0x3f80000003037812 */ /* 0x000fe400078efcff */
[----:B------:R-:W-:Y:S02]  /*0a30*/  SHF.L.U32 R10, R10, R13, RZ ;  /* 0x0000000d0a0a7219 */ /* 0x000fe400000006ff */
[----:B------:R-:W0:Y:S02]  /*0a40*/  MUFU.RCP R8, R3 ;  /* 0x0000000300087308 */ /* 0x000e240000001000 */
[----:B0-----:R-:W-:-:S04]  /*0a50*/  FFMA R7, R3, R8, -1 ;  /* 0xbf80000003077423 */ /* 0x001fc80000000008 */
[----:B------:R-:W-:-:S04]  /*0a60*/  FADD.FTZ R7, -R7, -RZ ;  /* 0x800000ff07077221 */ /* 0x000fc80000010100 */
[CCC-:B------:R-:W-:Y:S01]  /*0a70*/  FFMA.RM R9, R8.reuse, R7.reuse, R8.reuse ;  /* 0x0000000708097223 */ /* 0x1c0fe20000004008 */
[----:B------:R-:W-:-:S04]  /*0a80*/  FFMA.RP R8, R8, R7, R8 ;  /* 0x0000000708087223 */ /* 0x000fc80000008008 */
[C---:B------:R-:W-:Y:S02]  /*0a90*/  LOP3.LUT R7, R9.reuse, 0x7fffff, RZ, 0xc0, !PT ;  /* 0x007fffff09077812 */ /* 0x040fe400078ec0ff */
[----:B------:R-:W-:Y:S02]  /*0aa0*/  FSETP.NEU.FTZ.AND P0, PT, R9, R8, PT ;  /* 0x000000080900720b */ /* 0x000fe40003f1d000 */
[----:B------:R-:W-:Y:S02]  /*0ab0*/  LOP3.LUT R7, R7, 0x800000, RZ, 0xfc, !PT ;  /* 0x0080000007077812 */ /* 0x000fe400078efcff */
[----:B------:R-:W-:Y:S02]  /*0ac0*/  SEL R8, RZ, 0xffffffff, !P0 ;  /* 0xffffffffff087807 */ /* 0x000fe40004000000 */
[----:B------:R-:W-:Y:S02]  /*0ad0*/  LOP3.LUT R10, R10, R7, RZ, 0xc0, !PT ;  /* 0x000000070a0a7212 */ /* 0x000fe400078ec0ff */
[----:B------:R-:W-:-:S02]  /*0ae0*/  IADD3 R8, PT, PT, -R8, RZ, RZ ;  /* 0x000000ff08087210 */ /* 0x000fc40007ffe1ff */
[-C--:B------:R-:W-:Y:S02]  /*0af0*/  SHF.R.U32.HI R10, RZ, R13.reuse, R10 ;  /* 0x0000000dff0a7219 */ /* 0x080fe4000001160a */
[----:B------:R-:W-:Y:S02]  /*0b00*/  LOP3.LUT P1, RZ, R8, R13, R7, 0xf8, !PT ;  /* 0x0000000d08ff7212 */ /* 0x000fe4000782f807 */
[C---:B------:R-:W-:Y:S02]  /*0b10*/  LOP3.LUT P0, RZ, R10.reuse, 0x1, RZ, 0xc0, !PT ;  /* 0x000000010aff7812 */ /* 0x040fe4000780c0ff */
[----:B------:R-:W-:Y:S02]  /*0b20*/  LOP3.LUT P2, RZ, R10, 0x2, RZ, 0xc0, !PT ;  /* 0x000000020aff7812 */ /* 0x000fe4000784c0ff */
[----:B------:R-:W-:Y:S02]  /*0b30*/  IADD3 R8, PT, PT, R11, -0xfc, RZ ;  /* 0xffffff040b087810 */ /* 0x000fe40007ffe0ff */
[----:B------:R-:W-:-:S02]  /*0b40*/  PLOP3.LUT P0, PT, P0, P1, P2, 0xe0, 0x0 ;  /* 0x000000000000781c */ /* 0x000fc40000703c20 */
[----:B------:R-:W-:Y:S02]  /*0b50*/  LOP3.LUT P1, RZ, R2, 0x7fffff, RZ, 0xc0, !PT ;  /* 0x007fffff02ff7812 */ /* 0x000fe4000782c0ff */
[----:B------:R-:W-:Y:S02]  /*0b60*/  SEL R3, RZ, 0x1, !P0 ;  /* 0x00000001ff037807 */ /* 0x000fe40004000000 */
[----:B------:R-:W-:-:S03]  /*0b70*/  SHF.R.U32.HI R7, RZ, R8, R7 ;  /* 0x00000008ff077219 */ /* 0x000fc60000011607 */
[----:B------:R-:W-:-:S05]  /*0b80*/  IMAD.MOV R3, RZ, RZ, -R3 ;  /* 0x000000ffff037224 */ /* 0x000fca00078e0a03 */
[----:B------:R-:W-:-:S13]  /*0b90*/  ISETP.GE.AND P0, PT, R3, RZ, PT ;  /* 0x000000ff0300720c */ /* 0x000fda0003f06270 */
[----:B------:R-:W-:-:S05]  /*0ba0*/  @!P0 VIADD R7, R7, 0x1 ;  /* 0x0000000107078836 */ /* 0x000fca0000000000 */
[----:B------:R-:W-:-:S04]  /*0bb0*/  @!P1 SHF.L.U32 R7, R7, 0x1, RZ ;  /* 0x0000000107079819 */ /* 0x000fc800000006ff */
[----:B------:R-:W-:Y:S01]  /*0bc0*/  LOP3.LUT R7, R7, 0x80000000, R2, 0xf8, !PT ;  /* 0x8000000007077812 */ /* 0x000fe200078ef802 */
[----:B------:R-:W-:Y:S06]  /*0bd0*/  BRA `(.L_x_9) ;  /* 0x0000000000047947 */ /* 0x000fec0003800000 */
.L_x_10:
[----:B------:R0:W1:Y:S02]  /*0be0*/  MUFU.RCP R7, R2 ;  /* 0x0000000200077308 */ /* 0x0000640000001000 */
.L_x_9:
[----:B------:R-:W-:Y:S05]  /*0bf0*/  BSYNC.RECONVERGENT B1 ;  /* 0x0000000000017941 */ /* 0x000fea0003800200 */
.L_x_7:
[----:B------:R-:W-:Y:S02]  /*0c00*/  HFMA2 R3, -RZ, RZ, 0, 0 ;  /* 0x00000000ff037431 */ /* 0x000fe400000001ff */
[----:B0-----:R-:W-:-:S04]  /*0c10*/  IMAD.MOV.U32 R2, RZ, RZ, R4 ;  /* 0x000000ffff027224 */ /* 0x001fc800078e0004 */
[----:B-1----:R-:W-:Y:S05]  /*0c20*/  RET.REL.NODEC R2 `(_Z17timeupdate_ei_gpuPfS_ii) ;  /* 0xfffffff002f47950 */ /* 0x002fea0003c3ffff */
.L_x_11:
[----:B------:R-:W-:-:S00]  /*0c30*/  BRA `(.L_x_11) ;  /* 0xfffffffc00fc7947 */ /* 0x000fc0000383ffff */
[----:B------:R-:W-:-:S00]  /*0c40*/  NOP ;  /* 0x0000000000007918 */ /* 0x000fc00000000000 */
        /* <DEDUP_REMOVED lines=11> */
.L_x_55:


//--------------------- .text._Z14observe_ei_gpuPfS_S_iif --------------------------
	.section	.text._Z14observe_ei_gpuPfS_S_iif,"ax",@progbits
	.align	128
        .global         _Z14observe_ei_gpuPfS_S_iif
        .type           _Z14observe_ei_gpuPfS_S_iif,@function
        .size           _Z14observe_ei_gpuPfS_S_iif,(.L_x_58 - _Z14observe_ei_gpuPfS_S_iif)
        .other          _Z14observe_ei_gpuPfS_S_iif,@"STO_CUDA_ENTRY STV_DEFAULT"
_Z14observe_ei_gpuPfS_S_iif:
.text._Z14observe_ei_gpuPfS_S_iif:
[----:B------:R-:W-:Y:S01]  /*0000*/  LDC R1, c[0x0][0x37c] ;  /* 0x0000df00ff017b82 */ /* 0x000fe20000000800 */
[----:B------:R-:W0:Y:S07]  /*0010*/  S2R R3, SR_TID.X ;  /* 0x0000000000037919 */ /* 0x000e2e0000002100 */
[----:B------:R-:W1:Y:S01]  /*0020*/  LDC R9, c[0x0][0x364] ;  /* 0x0000d900ff097b82 */ /* 0x000e620000000800 */
[----:B------:R-:W2:Y:S01]  /*0030*/  LDCU.64 UR6, c[0x0][0x398] ;  /* 0x00007300ff0677ac */ /* 0x000ea20008000a00 */
[----:B------:R-:W1:Y:S06]  /*0040*/  S2R R0, SR_TID.Y ;  /* 0x0000000000007919 */ /* 0x000e6c0000002200 */
[----:B------:R-:W0:Y:S08]  /*0050*/  S2UR UR5, SR_CTAID.X ;  /* 0x00000000000579c3 */ /* 0x000e300000002500 */
[----:B------:R-:W0:Y:S08]  /*0060*/  LDC R8, c[0x0][0x360] ;  /* 0x0000d800ff087b82 */ /* 0x000e300000000800 */
[----:B------:R-:W1:Y:S01]  /*0070*/  S2UR UR4, SR_CTAID.Y ;  /* 0x00000000000479c3 */ /* 0x000e620000002600 */
[----:B0-----:R-:W-:-:S05]  /*0080*/  IMAD R8, R8, UR5, R3 ;  /* 0x0000000508087c24 */ /* 0x001fca000f8e0203 */
[----:B--2---:R-:W-:Y:S01]  /*0090*/  ISETP.GE.AND P0, PT, R8, UR7, PT ;  /* 0x0000000708007c0c */ /* 0x004fe2000bf06270 */
[----:B-1----:R-:W-:-:S05]  /*00a0*/  IMAD R9, R9, UR4, R0 ;  /* 0x0000000409097c24 */ /* 0x002fca000f8e0200 */
[----:B------:R-:W-:-:S13]  /*00b0*/  ISETP.GE.OR P0, PT, R9, UR6, P0 ;  /* 0x0000000609007c0c */ /* 0x000fda0008706670 */
[----:B------:R-:W-:Y:S05]  /*00c0*/  @P0 EXIT ;  /* 0x000000000000094d */ /* 0x000fea0003800000 */
[----:B------:R-:W-:Y:S01]  /*00d0*/  I2FP.F32.S32 R4, UR7 ;  /* 0x0000000700047c45 */ /* 0x000fe20008201400 */
[----:B------:R-:W-:Y:S01]  /*00e0*/  HFMA2 R6, -RZ, RZ, 0, 5.9604644775390625e-08 ;  /* 0x00000001ff067431 */ /* 0x000fe200000001ff */
[----:B------:R-:W-:Y:S04]  /*00f0*/  BSSY.RECONVERGENT B0, `(.L_x_12) ;  /* 0x0000018000007945 */ /* 0x000fe80003800200 */
[----:B------:R-:W0:Y:S08]  /*0100*/  F2F.F64.F32 R4, R4 ;  /* 0x0000000400047310 */ /* 0x000e300000201800 */
[----:B0-----:R-:W0:Y:S02]  /*0110*/  MUFU.RCP64H R7, R5 ;  /* 0x0000000500077308 */ /* 0x001e240000001800 */
[----:B0-----:R-:W-:-:S08]  /*0120*/  DFMA R2, -R4, R6, 1 ;  /* 0x3ff000000402742b */ /* 0x001fd00000000106 */
[----:B------:R-:W-:Y:S02]  /*0130*/  DFMA R10, R2, R2, R2 ;  /* 0x00000002020a722b */ /* 0x000fe40000000002 */
[----:B------:R-:W0:Y:S06]  /*0140*/  I2F.F64 R2, R8 ;  /* 0x0000000800027312 */ /* 0x000e2c0000201c00 */
[----:B------:R-:W-:-:S08]  /*0150*/  DFMA R10, R6, R10, R6 ;  /* 0x0000000a060a722b */ /* 0x000fd00000000006 */
[----:B------:R-:W-:Y:S02]  /*0160*/  DFMA R12, -R4, R10, 1 ;  /* 0x3ff00000040c742b */ /* 0x000fe4000000010a */
[----:B0-----:R-:W-:-:S06]  /*0170*/  DADD R6, R2, 0.5 ;  /* 0x3fe0000002067429 */ /* 0x001fcc0000000000 */
[----:B------:R-:W-:-:S04]  /*0180*/  DFMA R12, R10, R12, R10 ;  /* 0x0000000c0a0c722b */ /* 0x000fc8000000000a */
[----:B------:R-:W-:-:S04]  /*0190*/  FSETP.GEU.AND P1, PT, |R7|, 6.5827683646048100446e-37, PT ;  /* 0x036000000700780b */ /* 0x000fc80003f2e200 */
[----:B------:R-:W-:-:S08]  /*01a0*/  DMUL R2, R6, R12 ;  /* 0x0000000c06027228 */ /* 0x000fd00000000000 */
[----:B------:R-:W-:-:S08]  /*01b0*/  DFMA R10, -R4, R2, R6 ;  /* 0x00000002040a722b */ /* 0x000fd00000000106 */
[----:B------:R-:W-:-:S10]  /*01c0*/  DFMA R2, R12, R10, R2 ;  /* 0x0000000a0c02722b */ /* 0x000fd40000000002 */
[----:B------:R-:W-:-:S05]  /*01d0*/  FFMA R0, RZ, R5, R3 ;  /* 0x00000005ff007223 */ /* 0x000fca0000000003 */
[----:B------:R-:W-:-:S13]  /*01e0*/  FSETP.GT.AND P0, PT, |R0|, 1.469367938527859385e-39, PT ;  /* 0x001000000000780b */ /* 0x000fda0003f04200 */
[----:B------:R-:W-:Y:S05]  /*01f0*/  @P0 BRA P1, `(.L_x_13) ;  /* 0x00000000001c0947 */ /* 0x000fea0000800000 */
[----:B------:R-:W-:Y:S01]  /*0200*/  IMAD.MOV.U32 R14, RZ, RZ, R6 ;  /* 0x000000ffff0e7224 */ /* 0x000fe200078e0006 */
[----:B------:R-:W-:Y:S01]  /*0210*/  MOV R15, R7 ;  /* 0x00000007000f7202 */ /* 0x000fe20000000f00 */
[----:B------:R-:W-:Y:S01]  /*0220*/  IMAD.MOV.U32 R11, RZ, RZ, R5 ;  /* 0x000000ffff0b7224 */ /* 0x000fe200078e0005 */
[----:B------:R-:W-:-:S07]  /*0230*/  MOV R0, 0x250 ;  /* 0x0000025000007802 */ /* 0x000fce0000000f00 */
[----:B------:R-:W-:Y:S05]  /*0240*/  CALL.REL.NOINC `($__internal_1_$__cuda_sm20_div_rn_f64_full) ;  /* 0x0000001000407944 */ /* 0x000fea0003c00000 */
[----:B------:R-:W-:Y:S01]  /*0250*/  MOV R2, R14 ;  /* 0x0000000e00027202 */ /* 0x000fe20000000f00 */
[----:B------:R-:W-:-:S07]  /*0260*/  IMAD.MOV.U32 R3, RZ, RZ, R15 ;  /* 0x000000ffff037224 */ /* 0x000fce00078e000f */
.L_x_13:
[----:B------:R-:W-:Y:S05]  /*0270*/  BSYNC.RECONVERGENT B0 ;  /* 0x0000000000007941 */ /* 0x000fea0003800200 */
.L_x_12:
[----:B------:R-:W0:Y:S01]  /*0280*/  LDCU UR4, c[0x0][0x398] ;  /* 0x00007300ff0477ac */ /* 0x000e220008000800 */
[----:B------:R-:W-:Y:S01]  /*0290*/  HFMA2 R10, -RZ, RZ, 0, 5.9604644775390625e-08 ;  /* 0x00000001ff0a7431 */ /* 0x000fe200000001ff */
[----:B------:R-:W-:Y:S01]  /*02a0*/  LOP3.LUT R0, RZ, R9, RZ, 0x33, !PT ;  /* 0x00000009ff007212 */ /* 0x000fe200078e33ff */
[----:B------:R-:W-:Y:S01]  /*02b0*/  BSSY.RECONVERGENT B0, `(.L_x_14) ;  /* 0x000001b000007945 */ /* 0x000fe20003800200 */
[----:B0-----:R-:W-:-:S03]  /*02c0*/  I2FP.F32.U32 R6, UR4 ;  /* 0x0000000400067c45 */ /* 0x001fc60008201000 */
[----:B------:R-:W-:-:S03]  /*02d0*/  VIADD R0, R0, UR4 ;  /* 0x0000000400007c36 */ /* 0x000fc60008000000 */
        /* <DEDUP_REMOVED lines=19> */
[----:B------:R-:W-:Y:S02]  /*0410*/  MOV R4, R6 ;  /* 0x0000000600047202 */ /* 0x000fe40000000f00 */
[----:B------:R-:W-:-:S07]  /*0420*/  MOV R0, 0x440 ;  /* 0x0000044000007802 */ /* 0x000fce0000000f00 */
[----:B------:R-:W-:Y:S05]  /*0430*/  CALL.REL.NOINC `($__internal_1_$__cuda_sm20_div_rn_f64_full) ;  /* 0x0000000c00c47944 */ /* 0x000fea0003c00000 */
[----:B------:R-:W-:Y:S01]  /*0440*/  MOV R4, R14 ;  /* 0x0000000e00047202 */ /* 0x000fe20000000f00 */
[----:B------:R-:W-:-:S07]  /*0450*/  IMAD.MOV.U32 R5, RZ, RZ, R15 ;  /* 0x000000ffff057224 */ /* 0x000fce00078e000f */
.L_x_15:
[----:B------:R-:W-:Y:S05]  /*0460*/  BSYNC.RECONVERGENT B0 ;  /* 0x0000000000007941 */ /* 0x000fea0003800200 */
.L_x_14:
[----:B------:R-:W0:Y:S01]  /*0470*/  LDC R11, c[0x0][0x3a0] ;  /* 0x0000e800ff0b7b82 */ /* 0x000e220000000800 */
[----:B------:R-:W-:Y:S02]  /*0480*/  UMOV UR4, 0x3ecc422a ;  /* 0x3ecc422a00047882 */ /* 0x000fe40000000000 */
[----:B------:R-:W-:Y:S02]  /*0490*/  MOV R12, UR4 ;  /* 0x00000004000c7c02 */ /* 0x000fe40008000f00 */
[----:B------:R-:W1:Y:S03]  /*04a0*/  LDCU.64 UR4, c[0x0][0x358] ;  /* 0x00006b00ff0477ac */ /* 0x000e660008000a00 */
[----:B------:R-:W2:Y:S01]  /*04b0*/  LDC R0, c[0x0][0x3a0] ;  /* 0x0000e800ff007b82 */ /* 0x000ea20000000800 */
[----:B0-----:R-:W0:Y:S08]  /*04c0*/  MUFU.RCP R6, R11 ;  /* 0x0000000b00067308 */ /* 0x001e300000001000 */
[----:B------:R-:W3:Y:S01]  /*04d0*/  FCHK P0, R12, R11 ;  /* 0x0000000b0c007302 */ /* 0x000ee20000000000 */
[----:B0-----:R-:W-:-:S04]  /*04e0*/  FFMA R7, R6, -R11, 1 ;  /* 0x3f80000006077423 */ /* 0x001fc8000000080b */
[----:B------:R-:W-:-:S04]  /*04f0*/  FFMA R6, R6, R7, R6 ;  /* 0x0000000706067223 */ /* 0x000fc80000000006 */
[----:B------:R-:W-:-:S04]  /*0500*/  FFMA R7, R6, 0.3989422917366027832, RZ ;  /* 0x3ecc422a06077823 */ /* 0x000fc800000000ff */
[----:B------:R-:W-:-:S04]  /*0510*/  FFMA R10, R7, -R11, 0.3989422917366027832 ;  /* 0x3ecc422a070a7423 */ /* 0x000fc8000000080b */
[----:B------:R-:W-:Y:S01]  /*0520*/  FFMA R10, R6, R10, R7 ;  /* 0x0000000a060a7223 */ /* 0x000fe20000000007 */
[----:B-123--:R-:W-:Y:S06]  /*0530*/  @!P0 BRA `(.L_x_16) ;  /* 0x0000000000108947 */ /* 0x00efec0003800000 */
[----:B------:R-:W-:Y:S01]  /*0540*/  IMAD.MOV.U32 R7, RZ, RZ, 0x3ecc422a ;  /* 0x3ecc422aff077424 */ /* 0x000fe200078e00ff */
[----:B------:R-:W-:-:S07]  /*0550*/  MOV R12, 0x570 ;  /* 0x00000570000c7802 */ /* 0x000fce0000000f00 */
[----:B------:R-:W-:Y:S05]  /*0560*/  CALL.REL.NOINC `($__internal_3_$__cuda_sm3x_div_rn_noftz_f32_slowpath) ;  /* 0x0000001400507944 */ /* 0x000fea0003c00000 */
[----:B------:R-:W-:-:S07]  /*0570*/  MOV R10, R6 ;  /* 0x00000006000a7202 */ /* 0x000fce0000000f00 */
.L_x_16:
[----:B------:R-:W0:Y:S02]  /*0580*/  LDC.64 R6, c[0x0][0x380] ;  /* 0x0000e000ff067b82 */ /* 0x000e240000000a00 */
[----:B0-----:R-:W2:Y:S04]  /*0590*/  LDG.E R11, desc[UR4][R6.64+0x4] ;  /* 0x00000404060b7981 */ /* 0x001ea8000c1e1900 */
[----:B------:R-:W3:Y:S01]  /*05a0*/  LDG.E R12, desc[UR4][R6.64] ;  /* 0x00000004060c7981 */ /* 0x000ee2000c1e1900 */
[----:B------:R-:W2:Y:S01]  /*05b0*/  F2F.F32.F64 R4, R4 ;  /* 0x0000000400047310 */ /* 0x000ea20000301000 */
[----:B------:R-:W-:Y:S07]  /*05c0*/  BSSY.RECONVERGENT B0, `(.L_x_17) ;  /* 0x0000012000007945 */ /* 0x000fee0003800200 */
[----:B------:R-:W3:Y:S01]  /*05d0*/  F2F.F32.F64 R3, R2 ;  /* 0x0000000200037310 */ /* 0x000ee20000301000 */
[----:B--2---:R-:W-:Y:S01]  /*05e0*/  FADD R11, -R4, R11 ;  /* 0x0000000b040b7221 */ /* 0x004fe20000000100 */
[----:B---3--:R-:W-:-:S03]  /*05f0*/  FADD R12, -R3, R12 ;  /* 0x0000000c030c7221 */ /* 0x008fc60000000100 */
[----:B------:R-:W-:-:S04]  /*0600*/  FMUL R11, R11, R11 ;  /* 0x0000000b0b0b7220 */ /* 0x000fc80000400000 */
[----:B------:R-:W-:-:S04]  /*0610*/  FFMA R13, R12, R12, R11 ;  /* 0x0000000c0c0d7223 */ /* 0x000fc8000000000b */
[----:B------:R-:W-:Y:S01]  /*0620*/  VIADD R11, R13, 0xf3000000 ;  /* 0xf30000000d0b7836 */ /* 0x000fe20000000000 */
[----:B------:R0:W1:Y:S04]  /*0630*/  MUFU.RSQ R12, R13 ;  /* 0x0000000d000c7308 */ /* 0x0000680000001400 */
[----:B------:R-:W-:-:S13]  /*0640*/  ISETP.GT.U32.AND P0, PT, R11, 0x727fffff, PT ;  /* 0x727fffff0b00780c */ /* 0x000fda0003f04070 */
[----:B01----:R-:W-:Y:S05]  /*0650*/  @!P0 BRA `(.L_x_18) ;  /* 0x0000000000108947 */ /* 0x003fea0003800000 */
[----:B------:R-:W-:Y:S02]  /*0660*/  MOV R2, R13 ;  /* 0x0000000d00027202 */ /* 0x000fe40000000f00 */
[----:B------:R-:W-:-:S07]  /*0670*/  MOV R14, 0x690 ;  /* 0x00000690000e7802 */ /* 0x000fce0000000f00 */
[----:B------:R-:W-:Y:S05]  /*0680*/  CALL.REL.NOINC `($__internal_2_$__cuda_sm20_sqrt_rn_f32_slowpath) ;  /* 0x0000001000ac7944 */ /* 0x000fea0003c00000 */
[----:B------:R-:W-:Y:S05]  /*0690*/  BRA `(.L_x_19) ;  /* 0x0000000000107947 */ /* 0x000fea0003800000 */
.L_x_18:
[----:B------:R-:W-:Y:S01]  /*06a0*/  FMUL.FTZ R2, R13, R12 ;  /* 0x0000000c0d027220 */ /* 0x000fe20000410000 */
[----:B------:R-:W-:-:S03]  /*06b0*/  FMUL.FTZ R6, R12, 0.5 ;  /* 0x3f0000000c067820 */ /* 0x000fc60000410000 */
[----:B------:R-:W-:-:S04]  /*06c0*/  FFMA R5, -R2, R2, R13 ;  /* 0x0000000202057223 */ /* 0x000fc8000000010d */
[----:B------:R-:W-:-:S07]  /*06d0*/  FFMA R2, R5, R6, R2 ;  /* 0x0000000605027223 */ /* 0x000fce0000000002 */
.L_x_19:
[----:B------:R-:W-:Y:S05]  /*06e0*/  BSYNC.RECONVERGENT B0 ;  /* 0x0000000000007941 */ /* 0x000fea0003800200 */
.L_x_17:
[----:B------:R-:W0:Y:S08]  /*06f0*/  LDC.64 R6, c[0x0][0x388] ;  /* 0x0000e200ff067b82 */ /* 0x000e300000000a00 */
[----:B------:R-:W1:Y:S01]  /*0700*/  LDC R11, c[0x0][0x3a0] ;  /* 0x0000e800ff0b7b82 */ /* 0x000e620000000800 */
[----:B0-----:R-:W2:Y:S01]  /*0710*/  LDG.E R7, desc[UR4][R6.64] ;  /* 0x0000000406077981 */ /* 0x001ea2000c1e1900 */
[----:B------:R-:W-:Y:S01]  /*0720*/  BSSY.RECONVERGENT B0, `(.L_x_20) ;  /* 0x000000e000007945 */ /* 0x000fe20003800200 */
[----:B-1----:R-:W0:Y:S02]  /*0730*/  MUFU.RCP R12, R11 ;  /* 0x0000000b000c7308 */ /* 0x002e240000001000 */
[----:B0-----:R-:W-:Y:S01]  /*0740*/  FFMA R5, R12, -R11, 1 ;  /* 0x3f8000000c057423 */ /* 0x001fe2000000080b */
[----:B--2---:R-:W-:-:S03]  /*0750*/  FADD R14, R7, -R2 ;  /* 0x80000002070e7221 */ /* 0x004fc60000000000 */
[----:B------:R-:W-:Y:S02]  /*0760*/  FFMA R2, R12, R5, R12 ;  /* 0x000000050c027223 */ /* 0x000fe4000000000c */
[----:B------:R-:W0:Y:S02]  /*0770*/  FCHK P0, R14, R11 ;  /* 0x0000000b0e007302 */ /* 0x000e240000000000 */
[----:B------:R-:W-:-:S04]  /*0780*/  FFMA R5, R2, R14, RZ ;  /* 0x0000000e02057223 */ /* 0x000fc800000000ff */
[----:B------:R-:W-:-:S04]  /*0790*/  FFMA R12, R5, -R11, R14 ;  /* 0x8000000b050c7223 */ /* 0x000fc8000000000e */
[----:B------:R-:W-:Y:S01]  /*07a0*/  FFMA R2, R2, R12, R5 ;  /* 0x0000000c02027223 */ /* 0x000fe20000000005 */
[----:B0-----:R-:W-:Y:S06]  /*07b0*/  @!P0 BRA `(.L_x_21) ;  /* 0x0000000000108947 */ /* 0x001fec0003800000 */
[----:B------:R-:W-:Y:S01]  /*07c0*/  IMAD.MOV.U32 R7, RZ, RZ, R14 ;  /* 0x000000ffff077224 */ /* 0x000fe200078e000e */
[----:B------:R-:W-:-:S07]  /*07d0*/  MOV R12, 0x7f0 ;  /* 0x000007f0000c7802 */ /* 0x000fce0000000f00 */
[----:B------:R-:W-:Y:S05]  /*07e0*/  CALL.REL.NOINC `($__internal_3_$__cuda_sm3x_div_rn_noftz_f32_slowpath) ;  /* 0x0000001000b07944 */ /* 0x000fea0003c00000 */
[----:B------:R-:W-:-:S07]  /*07f0*/  MOV R2, R6 ;  /* 0x0000000600027202 */ /* 0x000fce0000000f00 */
.L_x_21:
[----:B------:R-:W-:Y:S05]  /*0800*/  BSYNC.RECONVERGENT B0 ;  /* 0x0000000000007941 */ /* 0x000fea0003800200 */
.L_x_20:
[----:B------:R-:W0:Y:S02]  /*0810*/  LDC.64 R6, c[0x0][0x380] ;  /* 0x0000e000ff067b82 */ /* 0x000e240000000a00 */
[----:B0-----:R-:W2:Y:S04]  /*0820*/  LDG.E R11, desc[UR4][R6.64+0xc] ;  /* 0x00000c04060b7981 */ /* 0x001ea8000c1e1900 */
[----:B------:R-:W3:Y:S01]  /*0830*/  LDG.E R14, desc[UR4][R6.64+0x8] ;  /* 0x00000804060e7981 */ /* 0x000ee2000c1e1900 */
[----:B------:R-:W-:Y:S01]  /*0840*/  FMUL R5, R2, -0.5 ;  /* 0xbf00000002057820 */ /* 0x000fe20000400000 */
[----:B------:R-:W-:Y:S02]  /*0850*/  HFMA2 R13, -RZ, RZ, 3.7421875, 0 ;  /* 0x437c0000ff0d7431 */ /* 0x000fe400000001ff */
[----:B------:R-:W-:Y:S01]  /*0860*/  IMAD.MOV.U32 R12, RZ, RZ, 0x3bbb989d ;  /* 0x3bbb989dff0c7424 */ /* 0x000fe200078e00ff */
[----:B------:R-:W-:Y:S01]  /*0870*/  BSSY.RECONVERGENT B0, `(.L_x_22) ;  /* 0x000001b000007945 */ /* 0x000fe20003800200 */
[----:B------:R-:W-:-:S04]  /*0880*/  FMUL R5, R5, R2 ;  /* 0x0000000205057220 */ /* 0x000fc80000400000 */
[----:B------:R-:W-:-:S04]  /*0890*/  FFMA.SAT R2, R5, R12, 0.5 ;  /* 0x3f00000005027423 */ /* 0x000fc8000000200c */
[----:B------:R-:W-:-:S04]  /*08a0*/  FFMA.RM R2, R2, R13, 12582913 ;  /* 0x4b40000102027423 */ /* 0x000fc8000000400d */
[C---:B------:R-:W-:Y:S01]  /*08b0*/  FADD R12, R2.reuse, -12583039 ;  /* 0xcb40007f020c7421 */ /* 0x040fe20000000000 */
[----:B------:R-:W-:-:S03]  /*08c0*/  SHF.L.U32 R2, R2, 0x17, RZ ;  /* 0x0000001702027819 */ /* 0x000fc600000006ff */
[----:B------:R-:W-:-:S04]  /*08d0*/  FFMA R12, R5, 1.4426950216293334961, -R12 ;  /* 0x3fb8aa3b050c7823 */ /* 0x000fc8000000080c */
[----:B------:R-:W-:-:S04]  /*08e0*/  FFMA R12, R5, 1.925963033500011079e-08, R12 ;  /* 0x32a57060050c7823 */ /* 0x000fc8000000000c */
[----:B------:R-:W0:Y:S02]  /*08f0*/  MUFU.EX2 R5, R12 ;  /* 0x0000000c00057308 */ /* 0x000e240000000800 */
[----:B0-----:R-:W-:-:S04]  /*0900*/  FMUL R5, R2, R5 ;  /* 0x0000000502057220 */ /* 0x001fc80000400000 */
[----:B------:R-:W-:Y:S01]  /*0910*/  FMUL R5, R5, R10 ;  /* 0x0000000a05057220 */ /* 0x000fe20000400000 */
        /* <DEDUP_REMOVED lines=8> */
[----:B------:R-:W-:Y:S01]  /*09a0*/  IMAD.MOV.U32 R2, RZ, RZ, R11 ;  /* 0x000000ffff027224 */ /* 0x000fe200078e000b */
[----:B------:R-:W-:-:S07]  /*09b0*/  MOV R14, 0x9d0 ;  /* 0x000009d0000e7802 */ /* 0x000fce0000000f00 */
[----:B------:R-:W-:Y:S05]  /*09c0*/  CALL.REL.NOINC `($__internal_2_$__cuda_sm20_sqrt_rn_f32_slowpath) ;  /* 0x0000000c00dc7944 */ /* 0x000fea0003c00000 */
[----:B------:R-:W-:Y:S05]  /*09d0*/  BRA `(.L_x_24) ;  /* 0x0000000000107947 */ /* 0x000fea0003800000 */
.L_x_23:
[----:B------:R-:W-:Y:S01]  /*09e0*/  FMUL.FTZ R2, R11, R14 ;  /* 0x0000000e0b027220 */ /* 0x000fe20000410000 */
[----:B------:R-:W-:-:S03]  /*09f0*/  FMUL.FTZ R6, R14, 0.5 ;  /* 0x3f0000000e067820 */ /* 0x000fc60000410000 */
[----:B------:R-:W-:-:S04]  /*0a00*/  FFMA R7, -R2, R2, R11 ;  /* 0x0000000202077223 */ /* 0x000fc8000000010b */
[----:B------:R-:W-:-:S07]  /*0a10*/  FFMA R2, R7, R6, R2 ;  /* 0x0000000607027223 */ /* 0x000fce0000000002 */
.L_x_24:
[----:B------:R-:W-:Y:S05]  /*0a20*/  BSYNC.RECONVERGENT B0 ;  /* 0x0000000000007941 */ /* 0x000fea0003800200 */
.L_x_22:
        /* <DEDUP_REMOVED lines=13> */
[----:B------:R-:W-:Y:S02]  /*0b00*/  MOV R7, R14 ;  /* 0x0000000e00077202 */ /* 0x000fe40000000f00 */
[----:B------:R-:W-:-:S07]  /*0b10*/  MOV R12, 0xb30 ;  /* 0x00000b30000c7802 */ /* 0x000fce0000000f00 */
[----:B------:R-:W-:Y:S05]  /*0b20*/  CALL.REL.NOINC `($__internal_3_$__cuda_sm3x_div_rn_noftz_f32_slowpath) ;  /* 0x0000000c00e07944 */ /* 0x000fea0003c00000 */
[----:B------:R-:W-:-:S07]  /*0b30*/  IMAD.MOV.U32 R2, RZ, RZ, R6 ;  /* 0x000000ffff027224 */ /* 0x000fce00078e0006 */
.L_x_26:
[----:B------:R-:W-:Y:S05]  /*0b40*/  BSYNC.RECONVERGENT B0 ;  /* 0x0000000000007941 */ /* 0x000fea0003800200 */
.L_x_25:
[----:B------:R-:W0:Y:S02]  /*0b50*/  LDC.64 R6, c[0x0][0x380] ;  /* 0x0000e000ff067b82 */ /* 0x000e240000000a00 */
[----:B0-----:R-:W2:Y:S04]  /*0b60*/  LDG.E R13, desc[UR4][R6.64+0x14] ;  /* 0x00001404060d7981 */ /* 0x001ea8000c1e1900 */
[----:B------:R-:W3:Y:S01]  /*0b70*/  LDG.E R14, desc[UR4][R6.64+0x10] ;  /* 0x00001004060e7981 */ /* 0x000ee2000c1e1900 */
[----:B------:R-:W-:Y:S02]  /*0b80*/  HFMA2 R12, -RZ, RZ, 0.96630859375, -0.0022525787353515625 ;  /* 0x3bbb989dff0c7431 */ /* 0x000fe400000001ff */
[----:B------:R-:W-:Y:S01]  /*0b90*/  FMUL R11, R2, -0.5 ;  /* 0xbf000000020b7820 */ /* 0x000fe20000400000 */
[----:B------:R-:W-:Y:S01]  /*0ba0*/  IMAD.MOV.U32 R15, RZ, RZ, 0x437c0000 ;  /* 0x437c0000ff0f7424 */ /* 0x000fe200078e00ff */
[----:B------:R-:W-:Y:S02]  /*0bb0*/  BSSY.RECONVERGENT B0, `(.L_x_27) ;  /* 0x000001c000007945 */ /* 0x000fe40003800200 */
        /* <DEDUP_REMOVED lines=9> */
[----:B------:R-:W-:-:S04]  /*0c50*/  FMUL R2, R11, R10 ;  /* 0x0000000a0b027220 */ /* 0x000fc80000400000 */
        /* <DEDUP_REMOVED lines=13> */
.L_x_28:
[----:B------:R-:W-:Y:S01]  /*0d30*/  FMUL.FTZ R2, R13, R14 ;  /* 0x0000000e0d027220 */ /* 0x000fe20000410000 */
[----:B------:R-:W-:-:S03]  /*0d40*/  FMUL.FTZ R6, R14, 0.5 ;  /* 0x3f0000000e067820 */ /* 0x000fc60000410000 */
[----:B------:R-:W-:-:S04]  /*0d50*/  FFMA R7, -R2, R2, R13 ;  /* 0x0000000202077223 */ /* 0x000fc8000000010d */
[----:B------:R-:W-:-:S07]  /*0d60*/  FFMA R2, R7, R6, R2 ;  /* 0x0000000607027223 */ /* 0x000fce0000000002 */
.L_x_29:
[----:B------:R-:W-:Y:S05]  /*0d70*/  BSYNC.RECONVERGENT B0 ;  /* 0x0000000000007941 */ /* 0x000fea0003800200 */
.L_x_27:
        /* <DEDUP_REMOVED lines=17> */
.L_x_31:
[----:B------:R-:W-:Y:S05]  /*0e90*/  BSYNC.RECONVERGENT B0 ;  /* 0x0000000000007941 */ /* 0x000fea0003800200 */
.L_x_30:
        /* <DEDUP_REMOVED lines=11> */
[----:B------:R-:W-:-:S03]  /*0f50*/  IMAD.SHL.U32 R2, R2, 0x800000, RZ ;  /* 0x0080000002027824 */ /* 0x000fc600078e00ff */
        /* <DEDUP_REMOVED lines=10> */
[----:B------:R0:W1:Y:S01]  /*1000*/  MUFU.RSQ R4, R13 ;  /* 0x0000000d00047308 */ /* 0x0000620000001400 */
[----:B------:R-:W-:-:S04]  /*1010*/  IADD3 R3, PT, PT, R13, -0xd000000, RZ ;  /* 0xf30000000d037810 */ /* 0x000fc80007ffe0ff */
[----:B------:R-:W-:-:S13]  /*1020*/  ISETP.GT.U32.AND P0, PT, R3, 0x727fffff, PT ;  /* 0x727fffff0300780c */ /* 0x000fda0003f04070 */
[----:B01----:R-:W-:Y:S05]  /*1030*/  @!P0 BRA `(.L_x_33) ;  /* 0x0000000000108947 */ /* 0x003fea0003800000 */
[----:B------:R-:W-:Y:S01]  /*1040*/  IMAD.MOV.U32 R2, RZ, RZ, R13 ;  /* 0x000000ffff027224 */ /* 0x000fe200078e000d */
[----:B------:R-:W-:-:S07]  /*1050*/  MOV R14, 0x1070 ;  /* 0x00001070000e7802 */ /* 0x000fce0000000f00 */
[----:B------:R-:W-:Y:S05]  /*1060*/  CALL.REL.NOINC `($__internal_2_$__cuda_sm20_sqrt_rn_f32_slowpath) ;  /* 0x0000000800347944 */ /* 0x000fea0003c00000 */
[----:B------:R-:W-:Y:S05]  /*1070*/  BRA `(.L_x_34) ;  /* 0x0000000000107947 */ /* 0x000fea0003800000 */
.L_x_33:
[----:B------:R-:W-:Y:S01]  /*1080*/  FMUL.FTZ R2, R13, R4 ;  /* 0x000000040d027220 */ /* 0x000fe20000410000 */
[----:B------:R-:W-:-:S03]  /*1090*/  FMUL.FTZ R4, R4, 0.5 ;  /* 0x3f00000004047820 */ /* 0x000fc60000410000 */
[----:B------:R-:W-:-:S04]  /*10a0*/  FFMA R3, -R2, R2, R13 ;  /* 0x0000000202037223 */ /* 0x000fc8000000010d */
[----:B------:R-:W-:-:S07]  /*10b0*/  FFMA R2, R3, R4, R2 ;  /* 0x0000000403027223 */ /* 0x000fce0000000002 */
.L_x_34:
[----:B------:R-:W-:Y:S05]  /*10c0*/  BSYNC.RECONVERGENT B0 ;  /* 0x0000000000007941 */ /* 0x000fea0003800200 */
.L_x_32:
        /* <DEDUP_REMOVED lines=17> */
.L_x_36:
[----:B------:R-:W-:Y:S05]  /*11e0*/  BSYNC.RECONVERGENT B0 ;  /* 0x0000000000007941 */ /* 0x000fea0003800200 */
.L_x_35:
[----:B------:R-:W0:Y:S01]  /*11f0*/  LDC.64 R2, c[0x0][0x390] ;  /* 0x0000e400ff027b82 */ /* 0x000e220000000a00 */
[----:B------:R-:W1:Y:S02]  /*1200*/  LDCU UR6, c[0x0][0x39c] ;  /* 0x00007380ff0677ac */ /* 0x000e640008000800 */
[----:B-1----:R-:W-:-:S04]  /*1210*/  IMAD R9, R9, UR6, R8 ;  /* 0x0000000609097c24 */ /* 0x002fc8000f8e0208 */
[----:B0-----:R-:W-:-:S05]  /*1220*/  IMAD.WIDE R2, R9, 0x4, R2 ;  /* 0x0000000409027825 */ /* 0x001fca00078e0202 */
[----:B------:R-:W2:Y:S01]  /*1230*/  LDG.E R6, desc[UR4][R2.64] ;  /* 0x0000000402067981 */ /* 0x000ea2000c1e1900 */
[----:B------:R-:W-:Y:S02]  /*1240*/  HFMA2 R0, -RZ, RZ, 0.96630859375, -0.0022525787353515625 ;  /* 0x3bbb989dff007431 */ /* 0x000fe400000001ff */
[----:B------:R-:W-:Y:S01]  /*1250*/  FMUL R7, R4, -0.5 ;  /* 0xbf00000004077820 */ /* 0x000fe20000400000 */
[----:B------:R-:W-:-:S03]  /*1260*/  IMAD.MOV.U32 R9, RZ, RZ, 0x437c0000 ;  /* 0x437c0000ff097424 */ /* 0x000fc600078e00ff */
        /* <DEDUP_REMOVED lines=10> */
[----:B------:R-:W-:-:S04]  /*1310*/  FMUL R5, R5, R10 ;  /* 0x0000000a05057220 */ /* 0x000fc80000400000 */
[----:B--2---:R-:W-:-:S05]  /*1320*/  FMUL R5, R5, R6 ;  /* 0x0000000605057220 */ /* 0x004fca0000400000 */
[----:B------:R-:W-:Y:S01]  /*1330*/  STG.E desc[UR4][R2.64], R5 ;  /* 0x0000000502007986 */ /* 0x000fe2000c101904 */
[----:B------:R-:W-:Y:S05]  /*1340*/  EXIT ;  /* 0x000000000000794d */ /* 0x000fea0003800000 */
        .weak           $__internal_1_$__cuda_sm20_div_rn_f64_full
        .type           $__internal_1_$__cuda_sm20_div_rn_f64_full,@function
        .size           $__internal_1_$__cuda_sm20_div_rn_f64_full,($__internal_2_$__cuda_sm20_sqrt_rn_f32_slowpath - $__internal_1_$__cuda_sm20_div_rn_f64_full)
$__internal_1_$__cuda_sm20_div_rn_f64_full:
[C---:B------:R-:W-:Y:S01]  /*1350*/  FSETP.GEU.AND P0, PT, |R11|.reuse, 1.469367938527859385e-39, PT ;  /* 0x001000000b00780b */ /* 0x040fe20003f0e200 */
[----:B------:R-:W-:Y:S01]  /*1360*/  IMAD.MOV.U32 R10, RZ, RZ, R4 ;  /* 0x000000ffff0a7224 */ /* 0x000fe200078e0004 */
[----:B------:R-:W-:Y:S01]  /*1370*/  LOP3.LUT R12, R11, 0x800fffff, RZ, 0xc0, !PT ;  /* 0x800fffff0b0c7812 */ /* 0x000fe200078ec0ff */
[----:B------:R-:W-:Y:S01]  /*1380*/  IMAD.MOV.U32 R16, RZ, RZ, 0x1 ;  /* 0x00000001ff107424 */ /* 0x000fe200078e00ff */
[----:B------:R-:W-:Y:S01]  /*1390*/  MOV R7, R15 ;  /* 0x0000000f00077202 */ /* 0x000fe20000000f00 */
[----:B------:R-:W-:Y:S01]  /*13a0*/  IMAD.MOV.U32 R6, RZ, RZ, R14 ;  /* 0x000000ffff067224 */ /* 0x000fe200078e000e */
[----:B------:R-:W-:Y:S01]  /*13b0*/  LOP3.LUT R13, R12, 0x3ff00000, RZ, 0xfc, !PT ;  /* 0x3ff000000c0d7812 */ /* 0x000fe200078efcff */
[----:B------:R-:W-:Y:S01]  /*13c0*/  BSSY.RECONVERGENT B1, `(.L_x_37) ;  /* 0x0000054000017945 */ /* 0x000fe20003800200 */
[----:B------:R-:W-:Y:S02]  /*13d0*/  MOV R12, R4 ;  /* 0x00000004000c7202 */ /* 0x000fe40000000f00 */
[----:B------:R-:W-:-:S02]  /*13e0*/  FSETP.GEU.AND P2, PT, |R7|, 1.469367938527859385e-39, PT ;  /* 0x001000000700780b */ /* 0x000fc40003f4e200 */
[----:B------:R-:W-:Y:S01]  /*13f0*/  LOP3.LUT R15, R7, 0x7ff00000, RZ, 0xc0, !PT ;  /* 0x7ff00000070f7812 */ /* 0x000fe200078ec0ff */
[----:B------:R-:W-:Y:S01]  /*1400*/  @!P0 DMUL R12, R10, 8.98846567431157953865e+307 ;  /* 0x7fe000000a0c8828 */ /* 0x000fe20000000000 */
[----:B------:R-:W-:-:S04]  /*1410*/  LOP3.LUT R20, R11, 0x7ff00000, RZ, 0xc0, !PT ;  /* 0x7ff000000b147812 */ /* 0x000fc800078ec0ff */
[----:B------:R-:W-:Y:S01]  /*1420*/  ISETP.GE.U32.AND P1, PT, R15, R20, PT ;  /* 0x000000140f00720c */ /* 0x000fe20003f26070 */
[----:B------:R-:W0:Y:S04]  /*1430*/  MUFU.RCP64H R17, R13 ;  /* 0x0000000d00117308 */ /* 0x000e280000001800 */
[----:B------:R-:W-:-:S04]  /*1440*/  @!P2 LOP3.LUT R14, R11, 0x7ff00000, RZ, 0xc0, !PT ;  /* 0x7ff000000b0ea812 */ /* 0x000fc800078ec0ff */
[----:B------:R-:W-:Y:S02]  /*1450*/  @!P2 ISETP.GE.U32.AND P3, PT, R15, R14, PT ;  /* 0x0000000e0f00a20c */ /* 0x000fe40003f66070 */
[----:B------:R-:W-:-:S04]  /*1460*/  MOV R14, 0x1ca00000 ;  /* 0x1ca00000000e7802 */ /* 0x000fc80000000f00 */
[----:B------:R-:W-:Y:S01]  /*1470*/  @!P2 SEL R19, R14, 0x63400000, !P3 ;  /* 0x634000000e13a807 */ /* 0x000fe20005800000 */
[----:B0-----:R-:W-:-:S03]  /*1480*/  DFMA R4, R16, -R12, 1 ;  /* 0x3ff000001004742b */ /* 0x001fc6000000080c */
[----:B------:R-:W-:-:S04]  /*1490*/  @!P2 LOP3.LUT R22, R19, 0x80000000, R7, 0xf8, !PT ;  /* 0x800000001316a812 */ /* 0x000fc800078ef807 */
[----:B------:R-:W-:Y:S02]  /*14a0*/  @!P2 LOP3.LUT R23, R22, 0x100000, RZ, 0xfc, !PT ;  /* 0x001000001617a812 */ /* 0x000fe400078efcff */
[----:B------:R-:W-:Y:S01]  /*14b0*/  @!P2 MOV R22, RZ ;  /* 0x000000ff0016a202 */ /* 0x000fe20000000f00 */
[----:B------:R-:W-:-:S08]  /*14c0*/  DFMA R4, R4, R4, R4 ;  /* 0x000000040404722b */ /* 0x000fd00000000004 */
[----:B------:R-:W-:Y:S01]  /*14d0*/  DFMA R16, R16, R4, R16 ;  /* 0x000000041010722b */ /* 0x000fe20000000010 */
[----:B------:R-:W-:Y:S01]  /*14e0*/  SEL R5, R14, 0x63400000, !P1 ;  /* 0x634000000e057807 */ /* 0x000fe20004800000 */
[----:B------:R-:W-:-:S03]  /*14f0*/  IMAD.MOV.U32 R4, RZ, RZ, R6 ;  /* 0x000000ffff047224 */ /* 0x000fc600078e0006 */
[----:B------:R-:W-:-:S03]  /*1500*/  LOP3.LUT R5, R5, 0x800fffff, R7, 0xf8, !PT ;  /* 0x800fffff05057812 */ /* 0x000fc600078ef807 */
[----:B------:R-:W-:-:S03]  /*1510*/  DFMA R18, R16, -R12, 1 ;  /* 0x3ff000001012742b */ /* 0x000fc6000000080c */
[----:B------:R-:W-:Y:S01]  /*1520*/  @!P2 DFMA R4, R4, 2, -R22 ;  /* 0x400000000404a82b */ /* 0x000fe20000000816 */
[----:B------:R-:W-:Y:S01]  /*1530*/  IMAD.MOV.U32 R22, RZ, RZ, R15 ;  /* 0x000000ffff167224 */ /* 0x000fe200078e000f */
[----:B------:R-:W-:-:S03]  /*1540*/  MOV R23, R20 ;  /* 0x0000001400177202 */ /* 0x000fc60000000f00 */
[----:B------:R-:W-:Y:S01]  /*1550*/  DFMA R16, R16, R18, R16 ;  /* 0x000000121010722b */ /* 0x000fe20000000010 */
[----:B------:R-:W-:-:S04]  /*1560*/  @!P0 LOP3.LUT R23, R13, 0x7ff00000, RZ, 0xc0, !PT ;  /* 0x7ff000000d178812 */ /* 0x000fc800078ec0ff */
[----:B------:R-:W-:Y:S01]  /*1570*/  @!P2 LOP3.LUT R22, R5, 0x7ff00000, RZ, 0xc0, !PT ;  /* 0x7ff000000516a812 */ /* 0x000fe200078ec0ff */
[----:B------:R-:W-:Y:S02]  /*1580*/  VIADD R25, R23, 0xffffffff ;  /* 0xffffffff17197836 */ /* 0x000fe40000000000 */
[----:B------:R-:W-:Y:S01]  /*1590*/  DMUL R18, R16, R4 ;  /* 0x0000000410127228 */ /* 0x000fe20000000000 */
[----:B------:R-:W-:-:S04]  /*15a0*/  IADD3 R24, PT, PT, R22, -0x1, RZ ;  /* 0xffffffff16187810 */ /* 0x000fc80007ffe0ff */
[----:B------:R-:W-:-:S03]  /*15b0*/  ISETP.GT.U32.AND P0, PT, R24, 0x7feffffe, PT ;  /* 0x7feffffe1800780c */ /* 0x000fc60003f04070 */
[----:B------:R-:W-:Y:S01]  /*15c0*/  DFMA R20, R18, -R12, R4 ;  /* 0x8000000c1214722b */ /* 0x000fe20000000004 */
[----:B------:R-:W-:-:S07]  /*15d0*/  ISETP.GT.U32.OR P0, PT, R25, 0x7feffffe, P0 ;  /* 0x7feffffe1900780c */ /* 0x000fce0000704470 */
[----:B------:R-:W-:-:S06]  /*15e0*/  DFMA R16, R16, R20, R18 ;  /* 0x000000141010722b */ /* 0x000fcc0000000012 */
[----:B------:R-:W-:Y:S05]  /*15f0*/  @P0 BRA `(.L_x_38) ;  /* 0x00000000006c0947 */ /* 0x000fea0003800000 */
[----:B------:R-:W-:-:S04]  /*1600*/  LOP3.LUT R18, R11, 0x7ff00000, RZ, 0xc0, !PT ;  /* 0x7ff000000b127812 */ /* 0x000fc800078ec0ff */
[CC--:B------:R-:W-:Y:S02]  /*1610*/  VIADDMNMX R6, R15.reuse, -R18.reuse, 0xb9600000, !PT ;  /* 0xb96000000f067446 */ /* 0x0c0fe40007800912 */
[----:B------:R-:W-:Y:S02]  /*1620*/  ISETP.GE.U32.AND P0, PT, R15, R18, PT ;  /* 0x000000120f00720c */ /* 0x000fe40003f06070 */
[----:B------:R-:W-:Y:S02]  /*1630*/  VIMNMX R6, PT, PT, R6, 0x46a00000, PT ;  /* 0x46a0000006067848 */ /* 0x000fe40003fe0100 */
[----:B------:R-:W-:-:S04]  /*1640*/  SEL R7, R14, 0x63400000, !P0 ;  /* 0x634000000e077807 */ /* 0x000fc80004000000 */
[----:B------:R-:W-:Y:S01]  /*1650*/  IADD3 R18, PT, PT, -R7, R6, RZ ;  /* 0x0000000607127210 */ /* 0x000fe20007ffe1ff */
[----:B------:R-:W-:-:S03]  /*1660*/  IMAD.MOV.U32 R6, RZ, RZ, RZ ;  /* 0x000000ffff067224 */ /* 0x000fc600078e00ff */
[----:B------:R-:W-:-:S06]  /*1670*/  IADD3 R7, PT, PT, R18, 0x7fe00000, RZ ;  /* 0x7fe0000012077810 */ /* 0x000fcc0007ffe0ff */
[----:B------:R-:W-:-:S10]  /*1680*/  DMUL R14, R16, R6 ;  /* 0x00000006100e7228 */ /* 0x000fd40000000000 */
[----:B------:R-:W-:-:S13]  /*1690*/  FSETP.GTU.AND P0, PT, |R15|, 1.469367938527859385e-39, PT ;  /* 0x001000000f00780b */ /* 0x000fda0003f0c200 */
[----:B------:R-:W-:Y:S05]  /*16a0*/  @P0 BRA `(.L_x_39) ;  /* 0x0000000000940947 */ /* 0x000fea0003800000 */
[----:B------:R-:W-:Y:S01]  /*16b0*/  DFMA R4, R16, -R12, R4 ;  /* 0x8000000c1004722b */ /* 0x000fe20000000004 */
[----:B------:R-:W-:-:S09]  /*16c0*/  MOV R6, RZ ;  /* 0x000000ff00067202 */ /* 0x000fd20000000f00 */
[C---:B------:R-:W-:Y:S02]  /*16d0*/  FSETP.NEU.AND P0, PT, R5.reuse, RZ, PT ;  /* 0x000000ff0500720b */ /* 0x040fe40003f0d000 */
[----:B------:R-:W-:-:S04]  /*16e0*/  LOP3.LUT R11, R5, 0x80000000, R11, 0x48, !PT ;  /* 0x80000000050b7812 */ /* 0x000fc800078e480b */
[----:B------:R-:W-:-:S07]  /*16f0*/  LOP3.LUT R7, R11, R7, RZ, 0xfc, !PT ;  /* 0x000000070b077212 */ /* 0x000fce00078efcff */
[----:B------:R-:W-:Y:S05]  /*1700*/  @!P0 BRA `(.L_x_39) ;  /* 0x00000000007c8947 */ /* 0x000fea0003800000 */
[----:B------:R-:W-:Y:S01]  /*1710*/  IADD3 R5, PT, PT, -R18, RZ, RZ ;  /* 0x000000ff12057210 */ /* 0x000fe20007ffe1ff */
[----:B------:R-:W-:Y:S01]  /*1720*/  IMAD.MOV.U32 R4, RZ, RZ, RZ ;  /* 0x000000ffff047224 */ /* 0x000fe200078e00ff */
[----:B------:R-:W-:-:S05]  /*1730*/  DMUL.RP R6, R16, R6 ;  /* 0x0000000610067228 */ /* 0x000fca0000008000 */
[----:B------:R-:W-:-:S05]  /*1740*/  DFMA R4, R14, -R4, R16 ;  /* 0x800000040e04722b */ /* 0x000fca0000000010 */
[----:B------:R-:W-:Y:S02]  /*1750*/  LOP3.LUT R11, R7, R11, RZ, 0x3c, !PT ;  /* 0x0000000b070b7212 */ /* 0x000fe400078e3cff */
[----:B------:R-:W-:-:S04]  /*1760*/  IADD3 R4, PT, PT, -R18, -0x43300000, RZ ;  /* 0xbcd0000012047810 */ /* 0x000fc80007ffe1ff */
[----:B------:R-:W-:-:S04]  /*1770*/  FSETP.NEU.AND P0, PT, |R5|, R4, PT ;  /* 0x000000040500720b */ /* 0x000fc80003f0d200 */
[----:B------:R-:W-:Y:S02]  /*1780*/  FSEL R14, R6, R14, !P0 ;  /* 0x0000000e060e7208 */ /* 0x000fe40004000000 */
[----:B------:R-:W-:Y:S01]  /*1790*/  FSEL R15, R11, R15, !P0 ;  /* 0x0000000f0b0f7208 */ /* 0x000fe20004000000 */
[----:B------:R-:W-:Y:S06]  /*17a0*/  BRA `(.L_x_39) ;  /* 0x0000000000547947 */ /* 0x000fec0003800000 */
.L_x_38:
[----:B------:R-:W-:-:S14]  /*17b0*/  DSETP.NAN.AND P0, PT, R6, R6, PT ;  /* 0x000000060600722a */ /* 0x000fdc0003f08000 */
[----:B------:R-:W-:Y:S05]  /*17c0*/  @P0 BRA `(.L_x_40) ;  /* 0x0000000000440947 */ /* 0x000fea0003800000 */
[----:B------:R-:W-:-:S14]  /*17d0*/  DSETP.NAN.AND P0, PT, R10, R10, PT ;  /* 0x0000000a0a00722a */ /* 0x000fdc0003f08000 */
[----:B------:R-:W-:Y:S05]  /*17e0*/  @P0 BRA `(.L_x_41) ;  /* 0x0000000000300947 */ /* 0x000fea0003800000 */
[----:B------:R-:W-:Y:S02]  /*17f0*/  ISETP.NE.AND P0, PT, R22, R23, PT ;  /* 0x000000171600720c */ /* 0x000fe40003f05270 */
[----:B------:R-:W-:Y:S02]  /*1800*/  MOV R14, 0x0 ;  /* 0x00000000000e7802 */ /* 0x000fe40000000f00 */
[----:B------:R-:W-:-:S09]  /*1810*/  MOV R15, 0xfff80000 ;  /* 0xfff80000000f7802 */ /* 0x000fd20000000f00 */
[----:B------:R-:W-:Y:S05]  /*1820*/  @!P0 BRA `(.L_x_39) ;  /* 0x0000000000348947 */ /* 0x000fea0003800000 */
[----:B------:R-:W-:Y:S02]  /*1830*/  ISETP.NE.AND P0, PT, R22, 0x7ff00000, PT ;  /* 0x7ff000001600780c */ /* 0x000fe40003f05270 */
[----:B------:R-:W-:Y:S02]  /*1840*/  LOP3.LUT R15, R7, 0x80000000, R11, 0x48, !PT ;  /* 0x80000000070f7812 */ /* 0x000fe400078e480b */
[----:B------:R-:W-:-:S13]  /*1850*/  ISETP.EQ.OR P0, PT, R23, RZ, !P0 ;  /* 0x000000ff1700720c */ /* 0x000fda0004702670 */
[----:B------:R-:W-:Y:S01]  /*1860*/  @P0 LOP3.LUT R4, R15, 0x7ff00000, RZ, 0xfc, !PT ;  /* 0x7ff000000f040812 */ /* 0x000fe200078efcff */
[----:B------:R-:W-:Y:S01]  /*1870*/  @!P0 IMAD.MOV.U32 R14, RZ, RZ, RZ ;  /* 0x000000ffff0e8224 */ /* 0x000fe200078e00ff */
[----:B------:R-:W-:Y:S02]  /*1880*/  @P0 MOV R14, RZ ;  /* 0x000000ff000e0202 */ /* 0x000fe40000000f00 */
[----:B------:R-:W-:Y:S01]  /*1890*/  @P0 MOV R15, R4 ;  /* 0x00000004000f0202 */ /* 0x000fe20000000f00 */
[----:B------:R-:W-:Y:S06]  /*18a0*/  BRA `(.L_x_39) ;  /* 0x0000000000147947 */ /* 0x000fec0003800000 */
.L_x_41:
[----:B------:R-:W-:Y:S01]  /*18b0*/  LOP3.LUT R15, R11, 0x80000, RZ, 0xfc, !PT ;  /* 0x000800000b0f7812 */ /* 0x000fe200078efcff */
[----:B------:R-:W-:Y:S01]  /*18c0*/  IMAD.MOV.U32 R14, RZ, RZ, R10 ;  /* 0x000000ffff0e7224 */ /* 0x000fe200078e000a */
[----:B------:R-:W-:Y:S06]  /*18d0*/  BRA `(.L_x_39) ;  /* 0x0000000000087947 */ /* 0x000fec0003800000 */
.L_x_40:
[----:B------:R-:W-:Y:S02]  /*18e0*/  LOP3.LUT R15, R7, 0x80000, RZ, 0xfc, !PT ;  /* 0x00080000070f7812 */ /* 0x000fe400078efcff */
[----:B------:R-:W-:-:S07]  /*18f0*/  MOV R14, R6 ;  /* 0x00000006000e7202 */ /* 0x000fce0000000f00 */
.L_x_39:
[----:B------:R-:W-:Y:S05]  /*1900*/  BSYNC.RECONVERGENT B1 ;  /* 0x0000000000017941 */ /* 0x000fea0003800200 */
.L_x_37:
[----:B------:R-:W-:Y:S01]  /*1910*/  MOV R4, R0 ;  /* 0x0000000000047202 */ /* 0x000fe20000000f00 */
[----:B------:R-:W-:-:S04]  /*1920*/  IMAD.MOV.U32 R5, RZ, RZ, 0x0 ;  /* 0x00000000ff057424 */ /* 0x000fc800078e00ff */
[----:B------:R-:W-:Y:S05]  /*1930*/  RET.REL.NODEC R4 `(_Z14observe_ei_gpuPfS_S_iif) ;  /* 0xffffffe404b07950 */ /* 0x000fea0003c3ffff */
        .weak           $__internal_2_$__cuda_sm20_sqrt_rn_f32_slowpath
        .type           $__internal_2_$__cuda_sm20_sqrt_rn_f32_slowpath,@function
        .size           $__internal_2_$__cuda_sm20_sqrt_rn_f32_slowpath,($__internal_3_$__cuda_sm3x_div_rn_noftz_f32_slowpath - $__internal_2_$__cuda_sm20_sqrt_rn_f32_slowpath)
$__internal_2_$__cuda_sm20_sqrt_rn_f32_slowpath:
[----:B------:R-:W-:-:S13]  /*1940*/  LOP3.LUT P0, RZ, R2, 0x7fffffff, RZ, 0xc0, !PT ;  /* 0x7fffffff02ff7812 */ /* 0x000fda000780c0ff */
[----:B------:R-:W-:Y:S01]  /*1950*/  @!P0 MOV R6, R2 ;  /* 0x0000000200068202 */ /* 0x000fe20000000f00 */
[----:B------:R-:W-:Y:S06]  /*1960*/  @!P0 BRA `(.L_x_42) ;  /* 0x0000000000408947 */ /* 0x000fec0003800000 */
[----:B------:R-:W-:-:S13]  /*1970*/  FSETP.GEU.FTZ.AND P0, PT, R2, RZ, PT ;  /* 0x000000ff0200720b */ /* 0x000fda0003f1e000 */
[----:B------:R-:W-:Y:S01]  /*1980*/  @!P0 MOV R6, 0x7fffffff ;  /* 0x7fffffff00068802 */ /* 0x000fe20000000f00 */
[----:B------:R-:W-:Y:S06]  /*1990*/  @!P0 BRA `(.L_x_42) ;  /* 0x0000000000348947 */ /* 0x000fec0003800000 */
[----:B------:R-:W-:-:S13]  /*19a0*/  FSETP.GTU.FTZ.AND P0, PT, |R2|, +INF , PT ;  /* 0x7f8000000200780b */ /* 0x000fda0003f1c200 */
[----:B------:R-:W-:Y:S01]  /*19b0*/  @P0 FADD.FTZ R6, R2, 1 ;  /* 0x3f80000002060421 */ /* 0x000fe20000010000 */
[----:B------:R-:W-:Y:S06]  /*19c0*/  @P0 BRA `(.L_x_42) ;  /* 0x0000000000280947 */ /* 0x000fec0003800000 */
[----:B------:R-:W-:-:S13]  /*19d0*/  FSETP.NEU.FTZ.AND P0, PT, |R2|, +INF , PT ;  /* 0x7f8000000200780b */ /* 0x000fda0003f1d200 */
[----:B------:R-:W-:-:S04]  /*19e0*/  @P0 FFMA R7, R2, 1.84467440737095516160e+19, RZ ;  /* 0x5f80000002070823 */ /* 0x000fc800000000ff */
[----:B------:R-:W0:Y:S02]  /*19f0*/  @P0 MUFU.RSQ R6, R7 ;  /* 0x0000000700060308 */ /* 0x000e240000001400 */
[----:B0-----:R-:W-:Y:S01]  /*1a00*/  @P0 FMUL.FTZ R12, R7, R6 ;  /* 0x00000006070c0220 */ /* 0x001fe20000410000 */
[----:B------:R-:W-:Y:S01]  /*1a10*/  @P0 FMUL.FTZ R13, R6, 0.5 ;  /* 0x3f000000060d0820 */ /* 0x000fe20000410000 */
[----:B------:R-:W-:Y:S02]  /*1a20*/  @!P0 IMAD.MOV.U32 R6, RZ, RZ, R2 ;  /* 0x000000ffff068224 */ /* 0x000fe400078e0002 */
[----:B------:R-:W-:-:S04]  /*1a30*/  @P0 FADD.FTZ R11, -R12, -RZ ;  /* 0x800000ff0c0b0221 */ /* 0x000fc80000010100 */
[----:B------:R-:W-:-:S04]  /*1a40*/  @P0 FFMA R11, R12, R11, R7 ;  /* 0x0000000b0c0b0223 */ /* 0x000fc80000000007 */
[----:B------:R-:W-:-:S04]  /*1a50*/  @P0 FFMA R11, R11, R13, R12 ;  /* 0x0000000d0b0b0223 */ /* 0x000fc8000000000c */
[----:B------:R-:W-:-:S07]  /*1a60*/  @P0 FMUL.FTZ R6, R11, 2.3283064365386962891e-10 ;  /* 0x2f8000000b060820 */ /* 0x000fce0000410000 */
.L_x_42:
[----:B------:R-:W-:Y:S01]  /*1a70*/  MOV R2, R6 ;  /* 0x0000000600027202 */ /* 0x000fe20000000f00 */
[----:B------:R-:W-:Y:S01]  /*1a80*/  IMAD.MOV.U32 R7, RZ, RZ, 0x0 ;  /* 0x00000000ff077424 */ /* 0x000fe200078e00ff */
[----:B------:R-:W-:-:S04]  /*1a90*/  MOV R6, R14 ;  /* 0x0000000e00067202 */ /* 0x000fc80000000f00 */
[----:B------:R-:W-:Y:S05]  /*1aa0*/  RET.REL.NODEC R6 `(_Z14observe_ei_gpuPfS_S_iif) ;  /* 0xffffffe406547950 */ /* 0x000fea0003c3ffff */
        .weak           $__internal_3_$__cuda_sm3x_div_rn_noftz_f32_slowpath
        .type           $__internal_3_$__cuda_sm3x_div_rn_noftz_f32_slowpath,@function
        .size           $__internal_3_$__cuda_sm3x_div_rn_noftz_f32_slowpath,(.L_x_58 - $__internal_3_$__cuda_sm3x_div_rn_noftz_f32_slowpath)
$__internal_3_$__cuda_sm3x_div_rn_noftz_f32_slowpath:
[--C-:B------:R-:W-:Y:S01]  /*1ab0*/  SHF.R.U32.HI R11, RZ, 0x17, R0.reuse ;  /* 0x00000017ff0b7819 */ /* 0x100fe20000011600 */
[----:B------:R-:W-:Y:S01]  /*1ac0*/  BSSY.RECONVERGENT B1, `(.L_x_43) ;  /* 0x0000063000017945 */ /* 0x000fe20003800200 */
[----:B------:R-:W-:Y:S02]  /*1ad0*/  SHF.R.U32.HI R6, RZ, 0x17, R7 ;  /* 0x00000017ff067819 */ /* 0x000fe40000011607 */
[----:B------:R-:W-:Y:S02]  /*1ae0*/  LOP3.LUT R11, R11, 0xff, RZ, 0xc0, !PT ;  /* 0x000000ff0b0b7812 */ /* 0x000fe400078ec0ff */
[----:B------:R-:W-:Y:S01]  /*1af0*/  LOP3.LUT R16, R6, 0xff, RZ, 0xc0, !PT ;  /* 0x000000ff06107812 */ /* 0x000fe200078ec0ff */
[----:B------:R-:W-:Y:S01]  /*1b00*/  IMAD.MOV.U32 R6, RZ, RZ, R0 ;  /* 0x000000ffff067224 */ /* 0x000fe200078e0000 */
[----:B------:R-:W-:Y:S02]  /*1b10*/  IADD3 R14, PT, PT, R11, -0x1, RZ ;  /* 0xffffffff0b0e7810 */ /* 0x000fe40007ffe0ff */
[----:B------:R-:W-:-:S02]  /*1b20*/  IADD3 R15, PT, PT, R16, -0x1, RZ ;  /* 0xffffffff100f7810 */ /* 0x000fc40007ffe0ff */
[----:B------:R-:W-:-:S04]  /*1b30*/  ISETP.GT.U32.AND P0, PT, R14, 0xfd, PT ;  /* 0x000000fd0e00780c */ /* 0x000fc80003f04070 */
[----:B------:R-:W-:-:S13]  /*1b40*/  ISETP.GT.U32.OR P0, PT, R15, 0xfd, P0 ;  /* 0x000000fd0f00780c */ /* 0x000fda0000704470 */
[----:B------:R-:W-:Y:S01]  /*1b50*/  @!P0 MOV R13, RZ ;  /* 0x000000ff000d8202 */ /* 0x000fe20000000f00 */
[----:B------:R-:W-:Y:S06]  /*1b60*/  @!P0 BRA `(.L_x_44) ;  /* 0x00000000005c8947 */ /* 0x000fec0003800000 */
[----:B------:R-:W-:Y:S02]  /*1b70*/  FSETP.GTU.FTZ.AND P0, PT, |R7|, +INF , PT ;  /* 0x7f8000000700780b */ /* 0x000fe40003f1c200 */
[----:B------:R-:W-:-:S04]  /*1b80*/  FSETP.GTU.FTZ.AND P1, PT, |R0|, +INF , PT ;  /* 0x7f8000000000780b */ /* 0x000fc80003f3c200 */
[----:B------:R-:W-:-:S13]  /*1b90*/  PLOP3.LUT P0, PT, P0, P1, PT, 0xf8, 0x8f ;  /* 0x00000000008f781c */ /* 0x000fda0000703f70 */
[----:B------:R-:W-:Y:S05]  /*1ba0*/  @P0 BRA `(.L_x_45) ;  /* 0x00000004004c0947 */ /* 0x000fea0003800000 */
[----:B------:R-:W-:-:S13]  /*1bb0*/  LOP3.LUT P0, RZ, R6, 0x7fffffff, R7, 0xc8, !PT ;  /* 0x7fffffff06ff7812 */ /* 0x000fda000780c807 */
[----:B------:R-:W-:Y:S05]  /*1bc0*/  @!P0 BRA `(.L_x_46) ;  /* 0x00000004003c8947 */ /* 0x000fea0003800000 */
[C---:B------:R-:W-:Y:S02]  /*1bd0*/  FSETP.NEU.FTZ.AND P2, PT, |R7|.reuse, +INF , PT ;  /* 0x7f8000000700780b */ /* 0x040fe40003f5d200 */
[----:B------:R-:W-:Y:S02]  /*1be0*/  FSETP.NEU.FTZ.AND P1, PT, |R0|, +INF , PT ;  /* 0x7f8000000000780b */ /* 0x000fe40003f3d200 */
[----:B------:R-:W-:-:S11]  /*1bf0*/  FSETP.NEU.FTZ.AND P0, PT, |R7|, +INF , PT ;  /* 0x7f8000000700780b */ /* 0x000fd60003f1d200 */
[----:B------:R-:W-:Y:S05]  /*1c00*/  @!P1 BRA !P2, `(.L_x_46) ;  /* 0x00000004002c9947 */ /* 0x000fea0005000000 */
[----:B------:R-:W-:-:S04]  /*1c10*/  LOP3.LUT P2, RZ, R7, 0x7fffffff, RZ, 0xc0, !PT ;  /* 0x7fffffff07ff7812 */ /* 0x000fc8000784c0ff */
[----:B------:R-:W-:-:S13]  /*1c20*/  PLOP3.LUT P1, PT, P1, P2, PT, 0x2f, 0xf2 ;  /* 0x0000000000f2781c */ /* 0x000fda0000f24577 */
[----:B------:R-:W-:Y:S05]  /*1c30*/  @P1 BRA `(.L_x_47) ;  /* 0x0000000400181947 */ /* 0x000fea0003800000 */
[----:B------:R-:W-:-:S04]  /*1c40*/  LOP3.LUT P1, RZ, R6, 0x7fffffff, RZ, 0xc0, !PT ;  /* 0x7fffffff06ff7812 */ /* 0x000fc8000782c0ff */
[----:B------:R-:W-:-:S13]  /*1c50*/  PLOP3.LUT P0, PT, P0, P1, PT, 0x2f, 0xf2 ;  /* 0x0000000000f2781c */ /* 0x000fda0000702577 */
[----:B------:R-:W-:Y:S05]  /*1c60*/  @P0 BRA `(.L_x_48) ;  /* 0x0000000400000947 */ /* 0x000fea0003800000 */
[----:B------:R-:W-:Y:S02]  /*1c70*/  ISETP.GE.AND P0, PT, R15, RZ, PT ;  /* 0x000000ff0f00720c */ /* 0x000fe40003f06270 */
[----:B------:R-:W-:-:S11]  /*1c80*/  ISETP.GE.AND P1, PT, R14, RZ, PT ;  /* 0x000000ff0e00720c */ /* 0x000fd60003f26270 */
[----:B------:R-:W-:Y:S01]  /*1c90*/  @P0 MOV R13, RZ ;  /* 0x000000ff000d0202 */ /* 0x000fe20000000f00 */
[----:B------:R-:W-:Y:S02]  /*1ca0*/  @!P0 IMAD.MOV.U32 R13, RZ, RZ, -0x40 ;  /* 0xffffffc0ff0d8424 */ /* 0x000fe400078e00ff */
[----:B------:R-:W-:Y:S01]  /*1cb0*/  @!P0 FFMA R7, R7, 1.84467440737095516160e+19, RZ ;  /* 0x5f80000007078823 */ /* 0x000fe200000000ff */
[----:B------:R-:W-:Y:S02]  /*1cc0*/  @!P1 FFMA R6, R0, 1.84467440737095516160e+19, RZ ;  /* 0x5f80000000069823 */ /* 0x000fe400000000ff */
[----:B------:R-:W-:-:S07]  /*1cd0*/  @!P1 IADD3 R13, PT, PT, R13, 0x40, RZ ;  /* 0x000000400d0d9810 */ /* 0x000fce0007ffe0ff */
.L_x_44:
[----:B------:R-:W-:Y:S01]  /*1ce0*/  LEA R15, R11, 0xc0800000, 0x17 ;  /* 0xc08000000b0f7811 */ /* 0x000fe200078eb8ff */
[----:B------:R-:W-:Y:S01]  /*1cf0*/  VIADD R16, R16, 0xffffff81 ;  /* 0xffffff8110107836 */ /* 0x000fe20000000000 */
[----:B------:R-:W-:Y:S02]  /*1d00*/  BSSY.RECONVERGENT B2, `(.L_x_49) ;  /* 0x0000035000027945 */ /* 0x000fe40003800200 */
[----:B------:R-:W-:Y:S01]  /*1d10*/  IADD3 R17, PT, PT, -R15, R6, RZ ;  /* 0x000000060f117210 */ /* 0x000fe20007ffe1ff */
[C---:B------:R-:W-:Y:S01]  /*1d20*/  IMAD R6, R16.reuse, -0x800000, R7 ;  /* 0xff80000010067824 */ /* 0x040fe200078e0207 */
[----:B------:R-:W-:Y:S02]  /*1d30*/  IADD3 R16, PT, PT, R16, 0x7f, -R11 ;  /* 0x0000007f10107810 */ /* 0x000fe40007ffe80b */
[----:B------:R-:W0:Y:S01]  /*1d40*/  MUFU.RCP R14, R17 ;  /* 0x00000011000e7308 */ /* 0x000e220000001000 */
[----:B------:R-:W-:Y:S01]  /*1d50*/  FADD.FTZ R15, -R17, -RZ ;  /* 0x800000ff110f7221 */ /* 0x000fe20000010100 */
[----:B------:R-:W-:-:S03]  /*1d60*/  IADD3 R16, PT, PT, R16, R13, RZ ;  /* 0x0000000d10107210 */ /* 0x000fc60007ffe0ff */
[----:B0-----:R-:W-:-:S04]  /*1d70*/  FFMA R19, R14, R15, 1 ;  /* 0x3f8000000e137423 */ /* 0x001fc8000000000f */
[----:B------:R-:W-:-:S04]  /*1d80*/  FFMA R7, R14, R19, R14 ;  /* 0x000000130e077223 */ /* 0x000fc8000000000e */
[----:B------:R-:W-:-:S04]  /*1d90*/  FFMA R14, R6, R7, RZ ;  /* 0x00000007060e7223 */ /* 0x000fc800000000ff */
[----:B------:R-:W-:-:S04]  /*1da0*/  FFMA R18, R15, R14, R6 ;  /* 0x0000000e0f127223 */ /* 0x000fc80000000006 */
[----:B------:R-:W-:-:S04]  /*1db0*/  FFMA R14, R7, R18, R14 ;  /* 0x00000012070e7223 */ /* 0x000fc8000000000e */
[----:B------:R-:W-:-:S04]  /*1dc0*/  FFMA R15, R15, R14, R6 ;  /* 0x0000000e0f0f7223 */ /* 0x000fc80000000006 */
[----:B------:R-:W-:-:S05]  /*1dd0*/  FFMA R6, R7, R15, R14 ;  /* 0x0000000f07067223 */ /* 0x000fca000000000e */
[----:B------:R-:W-:-:S04]  /*1de0*/  SHF.R.U32.HI R11, RZ, 0x17, R6 ;  /* 0x00000017ff0b7819 */ /* 0x000fc80000011606 */
[----:B------:R-:W-:-:S04]  /*1df0*/  LOP3.LUT R11, R11, 0xff, RZ, 0xc0, !PT ;  /* 0x000000ff0b0b7812 */ /* 0x000fc800078ec0ff */
[----:B------:R-:W-:-:S05]  /*1e00*/  IADD3 R17, PT, PT, R11, R16, RZ ;  /* 0x000000100b117210 */ /* 0x000fca0007ffe0ff */
[----:B------:R-:W-:-:S05]  /*1e10*/  VIADD R11, R17, 0xffffffff ;  /* 0xffffffff110b7836 */ /* 0x000fca0000000000 */
[----:B------:R-:W-:-:S13]  /*1e20*/  ISETP.GE.U32.AND P0, PT, R11, 0xfe, PT ;  /* 0x000000fe0b00780c */ /* 0x000fda0003f06070 */
[----:B------:R-:W-:Y:S05]  /*1e30*/  @!P0 BRA `(.L_x_50) ;  /* 0x0000000000808947 */ /* 0x000fea0003800000 */
[----:B------:R-:W-:-:S13]  /*1e40*/  ISETP.GT.AND P0, PT, R17, 0xfe, PT ;  /* 0x000000fe1100780c */ /* 0x000fda0003f04270 */
[----:B------:R-:W-:Y:S05]  /*1e50*/  @P0 BRA `(.L_x_51) ;  /* 0x00000000006c0947 */ /* 0x000fea0003800000 */
[----:B------:R-:W-:-:S13]  /*1e60*/  ISETP.GE.AND P0, PT, R17, 0x1, PT ;  /* 0x000000011100780c */ /* 0x000fda0003f06270 */
[----:B------:R-:W-:Y:S05]  /*1e70*/  @P0 BRA `(.L_x_52) ;  /* 0x0000000000740947 */ /* 0x000fea0003800000 */
[----:B------:R-:W-:Y:S02]  /*1e80*/  ISETP.GE.AND P0, PT, R17, -0x18, PT ;  /* 0xffffffe81100780c */ /* 0x000fe40003f06270 */
[----:B------:R-:W-:-:S11]  /*1e90*/  LOP3.LUT R6, R6, 0x80000000, RZ, 0xc0, !PT ;  /* 0x8000000006067812 */ /* 0x000fd600078ec0ff */
[----:B------:R-:W-:Y:S05]  /*1ea0*/  @!P0 BRA `(.L_x_52) ;  /* 0x0000000000688947 */ /* 0x000fea0003800000 */
[-CC-:B------:R-:W-:Y:S01]  /*1eb0*/  FFMA.RZ R11, R7, R15.reuse, R14.reuse ;  /* 0x0000000f070b7223 */ /* 0x180fe2000000c00e */
[C---:B------:R-:W-:Y:S02]  /*1ec0*/  IADD3 R16, PT, PT, R17.reuse, 0x20, RZ ;  /* 0x0000002011107810 */ /* 0x040fe40007ffe0ff */
[----:B------:R-:W-:Y:S02]  /*1ed0*/  ISETP.NE.AND P2, PT, R17, RZ, PT ;  /* 0x000000ff1100720c */ /* 0x000fe40003f45270 */
[----:B------:R-:W-:Y:S01]  /*1ee0*/  LOP3.LUT R13, R11, 0x7fffff, RZ, 0xc0, !PT ;  /* 0x007fffff0b0d7812 */ /* 0x000fe200078ec0ff */
[CCC-:B------:R-:W-:Y:S01]  /*1ef0*/  FFMA.RP R11, R7.reuse, R15.reuse, R14.reuse ;  /* 0x0000000f070b7223 */ /* 0x1c0fe2000000800e */
[----:B------:R-:W-:Y:S01]  /*1f00*/  FFMA.RM R14, R7, R15, R14 ;  /* 0x0000000f070e7223 */ /* 0x000fe2000000400e */
[----:B------:R-:W-:Y:S02]  /*1f10*/  ISETP.NE.AND P1, PT, R17, RZ, PT ;  /* 0x000000ff1100720c */ /* 0x000fe40003f25270 */
[----:B------:R-:W-:-:S02]  /*1f20*/  LOP3.LUT R13, R13, 0x800000, RZ, 0xfc, !PT ;  /* 0x008000000d0d7812 */ /* 0x000fc400078efcff */
[----:B------:R-:W-:Y:S02]  /*1f30*/  IADD3 R7, PT, PT, -R17, RZ, RZ ;  /* 0x000000ff11077210 */ /* 0x000fe40007ffe1ff */
[----:B------:R-:W-:Y:S02]  /*1f40*/  SHF.L.U32 R16, R13, R16, RZ ;  /* 0x000000100d107219 */ /* 0x000fe400000006ff */
[----:B------:R-:W-:Y:S02]  /*1f50*/  FSETP.NEU.FTZ.AND P0, PT, R11, R14, PT ;  /* 0x0000000e0b00720b */ /* 0x000fe40003f1d000 */
[----:B------:R-:W-:Y:S02]  /*1f60*/  SEL R14, R7, RZ, P2 ;  /* 0x000000ff070e7207 */ /* 0x000fe40001000000 */
[----:B------:R-:W-:Y:S02]  /*1f70*/  ISETP.NE.AND P1, PT, R16, RZ, P1 ;  /* 0x000000ff1000720c */ /* 0x000fe40000f25270 */
[----:B------:R-:W-:-:S02]  /*1f80*/  SHF.R.U32.HI R14, RZ, R14, R13 ;  /* 0x0000000eff0e7219 */ /* 0x000fc4000001160d */
[----:B------:R-:W-:Y:S02]  /*1f90*/  PLOP3.LUT P0, PT, P0, P1, PT, 0xf8, 0x8f ;  /* 0x00000000008f781c */ /* 0x000fe40000703f70 */
[----:B------:R-:W-:Y:S02]  /*1fa0*/  SHF.R.U32.HI R16, RZ, 0x1, R14 ;  /* 0x00000001ff107819 */ /* 0x000fe4000001160e */
[----:B------:R-:W-:-:S04]  /*1fb0*/  SEL R7, RZ, 0x1, !P0 ;  /* 0x00000001ff077807 */ /* 0x000fc80004000000 */
[----:B------:R-:W-:-:S04]  /*1fc0*/  LOP3.LUT R7, R7, 0x1, R16, 0xf8, !PT ;  /* 0x0000000107077812 */ /* 0x000fc800078ef810 */
[----:B------:R-:W-:-:S05]  /*1fd0*/  LOP3.LUT R7, R7, R14, RZ, 0xc0, !PT ;  /* 0x0000000e07077212 */ /* 0x000fca00078ec0ff */
[----:B------:R-:W-:-:S05]  /*1fe0*/  IMAD.IADD R7, R16, 0x1, R7 ;  /* 0x0000000110077824 */ /* 0x000fca00078e0207 */
[----:B------:R-:W-:Y:S01]  /*1ff0*/  LOP3.LUT R6, R7, R6, RZ, 0xfc, !PT ;  /* 0x0000000607067212 */ /* 0x000fe200078efcff */
[----:B------:R-:W-:Y:S06]  /*2000*/  BRA `(.L_x_52) ;  /* 0x0000000000107947 */ /* 0x000fec0003800000 */
.L_x_51:
[----:B------:R-:W-:-:S04]  /*2010*/  LOP3.LUT R6, R6, 0x80000000, RZ, 0xc0, !PT ;  /* 0x8000000006067812 */ /* 0x000fc800078ec0ff */
[----:B------:R-:W-:Y:S01]  /*2020*/  LOP3.LUT R6, R6, 0x7f800000, RZ, 0xfc, !PT ;  /* 0x7f80000006067812 */ /* 0x000fe200078efcff */
[----:B------:R-:W-:Y:S06]  /*2030*/  BRA `(.L_x_52) ;  /* 0x0000000000047947 */ /* 0x000fec0003800000 */
.L_x_50:
[----:B------:R-:W-:-:S07]  /*2040*/  LEA R6, R16, R6, 0x17 ;  /* 0x0000000610067211 */ /* 0x000fce00078eb8ff */
.L_x_52:
[----:B------:R-:W-:Y:S05]  /*2050*/  BSYNC.RECONVERGENT B2 ;  /* 0x0000000000027941 */ /* 0x000fea0003800200 */
.L_x_49:
[----:B------:R-:W-:Y:S05]  /*2060*/  BRA `(.L_x_53) ;  /* 0x0000000000207947 */ /* 0x000fea0003800000 */
.L_x_48:
[----:B------:R-:W-:-:S04]  /*2070*/  LOP3.LUT R6, R6, 0x80000000, R7, 0x48, !PT ;  /* 0x8000000006067812 */ /* 0x000fc800078e4807 */
[----:B------:R-:W-:Y:S01]  /*2080*/  LOP3.LUT R6, R6, 0x7f800000, RZ, 0xfc, !PT ;  /* 0x7f80000006067812 */ /* 0x000fe200078efcff */
[----:B------:R-:W-:Y:S06]  /*2090*/  BRA `(.L_x_53) ;  /* 0x0000000000147947 */ /* 0x000fec0003800000 */
.L_x_47:
[----:B------:R-:W-:Y:S01]  /*20a0*/  LOP3.LUT R6, R6, 0x80000000, R7, 0x48, !PT ;  /* 0x8000000006067812 */ /* 0x000fe200078e4807 */
[----:B------:R-:W-:Y:S06]  /*20b0*/  BRA `(.L_x_53) ;  /* 0x00000000000c7947 */ /* 0x000fec0003800000 */
.L_x_46:
[----:B------:R-:W0:Y:S01]  /*20c0*/  MUFU.RSQ R6, -QNAN ;  /* 0xffc0000000067908 */ /* 0x000e220000001400 */
[----:B------:R-:W-:Y:S05]  /*20d0*/  BRA `(.L_x_53) ;  /* 0x0000000000047947 */ /* 0x000fea0003800000 */
.L_x_45:
[----:B------:R-:W-:-:S07]  /*20e0*/  FADD.FTZ R6, R7, R0 ;  /* 0x0000000007067221 */ /* 0x000fce0000010000 */
.L_x_53:
[----:B------:R-:W-:Y:S05]  /*20f0*/  BSYNC.RECONVERGENT B1 ;  /* 0x0000000000017941 */ /* 0x000fea0003800200 */
.L_x_43:
[----:B------:R-:W-:-:S04]  /*2100*/  HFMA2 R13, -RZ, RZ, 0, 0 ;  /* 0x00000000ff0d7431 */ /* 0x000fc800000001ff */
[----:B0-----:R-:W-:Y:S05]  /*2110*/  RET.REL.NODEC R12 `(_Z14observe_ei_gpuPfS_S_iif) ;  /* 0xffffffdc0cb87950 */ /* 0x001fea0003c3ffff */
.L_x_54:
        /* <DEDUP_REMOVED lines=14> */
.L_x_58:


//--------------------- .nv.global.init           --------------------------
	.section	.nv.global.init,"aw",@progbits
.nv.global.init:
	.type		$str,@object
	.size		$str,(.L_0 - $str)
$str:
        /*0000*/ 	.byte	0x25, 0x66, 0x20, 0x00
.L_0:


//--------------------- .nv.shared.reserved.0     --------------------------
	.section	.nv.shared.reserved.0,"aw",@nobits
	.weak		__nv_reservedSMEM_offset_0_alias
	.size		__nv_reservedSMEM_offset_0_alias, 0, 64
	.other		__nv_reservedSMEM_offset_0_alias,@"STO_CUDA_RESERVED_SHARED STV_DEFAULT"
__nv_reservedSMEM_offset_0_alias:
	.zero		0
	.zero		64


//--------------------- .nv.constant0._Z17timeupdate_ei_gpuPfS_ii --------------------------
	.section	.nv.constant0._Z17timeupdate_ei_gpuPfS_ii,"a",@progbits
	.sectionflags	@""
	.align	4
.nv.constant0._Z17timeupdate_ei_gpuPfS_ii:
	.zero		920


//--------------------- .nv.constant0._Z14observe_ei_gpuPfS_S_iif --------------------------
	.section	.nv.constant0._Z14observe_ei_gpuPfS_S_iif,"a",@progbits
	.sectionflags	@""
	.align	4
.nv.constant0._Z14observe_ei_gpuPfS_S_iif:
	.zero		932


//--------------------- SYMBOLS --------------------------

	.type		.nv.reservedSmem.offset0,@object
	.size		.nv.reservedSmem.offset0,0x4
	.type		vprintf,@function
